	.headerflags	@"EF_CUDA_TEXMODE_UNIFIED EF_CUDA_64BIT_ADDRESS EF_CUDA_ACCELERATORS EF_CUDA_SM90 EF_CUDA_VIRTUAL_SM(EF_CUDA_SM90)"
	.elftype	@"ET_EXEC"


//--------------------- .nv.info                  --------------------------
	.section	.nv.info,"",@"SHT_CUDA_INFO"
	.align	4


	//----- nvinfo : EIATTR_REGCOUNT
	.align		4
        /*0000*/ 	.byte	0x04, 0x2f
        /*0002*/ 	.short	(.L_1 - .L_0)
	.align		4
.L_0:
        /*0004*/ 	.word	index@(triton_poi_fused_avg_pool2d_max_pool2d_with_indices_6)
        /*0008*/ 	.word	0x00000035


	//----- nvinfo : EIATTR_MIN_STACK_SIZE
	.align		4
.L_1:
        /*000c*/ 	.byte	0x04, 0x12
        /*000e*/ 	.short	(.L_3 - .L_2)
	.align		4
.L_2:
        /*0010*/ 	.word	index@(triton_poi_fused_avg_pool2d_max_pool2d_with_indices_6)
        /*0014*/ 	.word	0x00000000


	//----- nvinfo : EIATTR_FRAME_SIZE
	.align		4
.L_3:
        /*0018*/ 	.byte	0x04, 0x11
        /*001a*/ 	.short	(.L_5 - .L_4)
	.align		4
.L_4:
        /*001c*/ 	.word	index@(triton_poi_fused_avg_pool2d_max_pool2d_with_indices_6)
        /*0020*/ 	.word	0x00000000


	//----- nvinfo : EIATTR_MIN_STACK_SIZE
	.align		4
.L_5:
        /*0024*/ 	.byte	0x04, 0x12
        /*0026*/ 	.short	(.L_7 - .L_6)
	.align		4
.L_6:
        /*0028*/ 	.word	index@(triton_poi_fused_avg_pool2d_max_pool2d_with_indices_6)
        /*002c*/ 	.word	0x00000000
.L_7:


//--------------------- .nv.info.triton_poi_fused_avg_pool2d_max_pool2d_with_indices_6 --------------------------
	.section	.nv.info.triton_poi_fused_avg_pool2d_max_pool2d_with_indices_6,"",@"SHT_CUDA_INFO"
	.sectionflags	@""
	.align	4


	//----- nvinfo : EIATTR_CUDA_API_VERSION
	.align		4
        /*0000*/ 	.byte	0x04, 0x37
        /*0002*/ 	.short	(.L_9 - .L_8)
.L_8:
        /*0004*/ 	.word	0x0000007c


	//----- nvinfo : EIATTR_KPARAM_INFO
	.align		4
.L_9:
        /*0008*/ 	.byte	0x04, 0x17
        /*000a*/ 	.short	(.L_11 - .L_10)
.L_10:
        /*000c*/ 	.word	0x00000000
        /*0010*/ 	.short	0x0004
        /*0012*/ 	.short	0x0020
        /*0014*/ 	.byte	0x00, 0xf0, 0x11, 0x00


	//----- nvinfo : EIATTR_KPARAM_INFO
	.align		4
.L_11:
        /*0018*/ 	.byte	0x04, 0x17
        /*001a*/ 	.short	(.L_13 - .L_12)
.L_12:
        /*001c*/ 	.word	0x00000000
        /*0020*/ 	.short	0x0003
        /*0022*/ 	.short	0x0018
        /*0024*/ 	.byte	0x00, 0xf4, 0x21, 0x00


	//----- nvinfo : EIATTR_KPARAM_INFO
	.align		4
.L_13:
        /*0028*/ 	.byte	0x04, 0x17
        /*002a*/ 	.short	(.L_15 - .L_14)
.L_14:
        /*002c*/ 	.word	0x00000000
        /*0030*/ 	.short	0x0002
        /*0032*/ 	.short	0x0010
        /*0034*/ 	.byte	0x00, 0xf4, 0x21, 0x00


	//----- nvinfo : EIATTR_KPARAM_INFO
	.align		4
.L_15:
        /*0038*/ 	.byte	0x04, 0x17
        /*003a*/ 	.short	(.L_17 - .L_16)
.L_16:
        /*003c*/ 	.word	0x00000000
        /*0040*/ 	.short	0x0001
        /*0042*/ 	.short	0x0008
        /*0044*/ 	.byte	0x00, 0xf4, 0x21, 0x00


	//----- nvinfo : EIATTR_KPARAM_INFO
	.align		4
.L_17:
        /*0048*/ 	.byte	0x04, 0x17
        /*004a*/ 	.short	(.L_19 - .L_18)
.L_18:
        /*004c*/ 	.word	0x00000000
        /*0050*/ 	.short	0x0000
        /*0052*/ 	.short	0x0000
        /*0054*/ 	.byte	0x00, 0xf4, 0x21, 0x00


	//----- nvinfo : EIATTR_SPARSE_MMA_MASK
	.align		4
.L_19:
        /*0058*/ 	.byte	0x03, 0x50
        /*005a*/ 	.short	0x0000


	//----- nvinfo : EIATTR_MAXREG_COUNT
	.align		4
        /*005c*/ 	.byte	0x03, 0x1b
        /*005e*/ 	.short	0x00ff


	//----- nvinfo : EIATTR_EXIT_INSTR_OFFSETS
	.align		4
        /*0060*/ 	.byte	0x04, 0x1c
        /*0062*/ 	.short	(.L_21 - .L_20)


	//   ....[0]....
.L_20:
        /*0064*/ 	.word	0x00001d70


	//   ....[1]....
        /*0068*/ 	.word	0x00001d90


	//----- nvinfo : EIATTR_REQNTID
	.align		4
.L_21:
        /*006c*/ 	.byte	0x04, 0x10
        /*006e*/ 	.short	(.L_23 - .L_22)
.L_22:
        /*0070*/ 	.word	0x00000080
        /*0074*/ 	.word	0x00000001
        /*0078*/ 	.word	0x00000001


	//----- nvinfo : EIATTR_CBANK_PARAM_SIZE
	.align		4
.L_23:
        /*007c*/ 	.byte	0x03, 0x19
        /*007e*/ 	.short	0x0024


	//----- nvinfo : EIATTR_PARAM_CBANK
	.align		4
        /*0080*/ 	.byte	0x04, 0x0a
        /*0082*/ 	.short	(.L_25 - .L_24)
	.align		4
.L_24:
        /*0084*/ 	.word	index@(.nv.constant0.triton_poi_fused_avg_pool2d_max_pool2d_with_indices_6)
        /*0088*/ 	.short	0x0210
        /*008a*/ 	.short	0x0024


	//----- nvinfo : EIATTR_SW_WAR
	.align		4
.L_25:
        /*008c*/ 	.byte	0x04, 0x36
        /*008e*/ 	.short	(.L_27 - .L_26)
.L_26:
        /*0090*/ 	.word	0x00000008
.L_27:


//--------------------- .nv.callgraph             --------------------------
	.section	.nv.callgraph,"",@"SHT_CUDA_CALLGRAPH"
	.align	4
	.sectionentsize	8
	.align		4
        /*0000*/ 	.word	0x00000000
	.align		4
        /*0004*/ 	.word	0xffffffff
	.align		4
        /*0008*/ 	.word	0x00000000
	.align		4
        /*000c*/ 	.word	0xfffffffe
	.align		4
        /*0010*/ 	.word	0x00000000
	.align		4
        /*0014*/ 	.word	0xfffffffd
	.align		4
        /*0018*/ 	.word	0x00000000
	.align		4
        /*001c*/ 	.word	0xfffffffc


//--------------------- .text.triton_poi_fused_avg_pool2d_max_pool2d_with_indices_6 --------------------------
	.section	.text.triton_poi_fused_avg_pool2d_max_pool2d_with_indices_6,"ax",@progbits
	.align	128
        .global         triton_poi_fused_avg_pool2d_max_pool2d_with_indices_6
        .type           triton_poi_fused_avg_pool2d_max_pool2d_with_indices_6,@function
        .size           triton_poi_fused_avg_pool2d_max_pool2d_with_indices_6,(.L_x_1 - triton_poi_fused_avg_pool2d_max_pool2d_with_indices_6)
        .other          triton_poi_fused_avg_pool2d_max_pool2d_with_indices_6,@"STO_CUDA_ENTRY STV_DEFAULT"
triton_poi_fused_avg_pool2d_max_pool2d_with_indices_6:
.text.triton_poi_fused_avg_pool2d_max_pool2d_with_indices_6:
[----:B------:R-:W0:Y:S01]  /*0000*/  LDC R1, c[0x0][0x28] ;  /* 0x00000a00ff017b82 */ /* 0x000e220000000800 */
[----:B------:R-:W1:Y:S01]  /*0010*/  S2R R0, SR_TID.X ;  /* 0x0000000000007919 */ /* 0x000e620000002100 */
[----:B------:R-:W-:Y:S01]  /*0020*/  IMAD.MOV.U32 R9, RZ, RZ, RZ ;  /* 0x000000ffff097224 */ /* 0x000fe200078e00ff */
[----:B------:R-:W-:Y:S01]  /*0030*/  ULDC.64 UR4, c[0x0][0x208] ;  /* 0x0000820000047ab9 */ /* 0x000fe20000000a00 */
[----:B------:R-:W-:Y:S01]  /*0040*/  IMAD.MOV.U32 R12, RZ, RZ, RZ ;  /* 0x000000ffff0c7224 */ /* 0x000fe200078e00ff */
[----:B------:R-:W2:Y:S01]  /*0050*/  S2R R3, SR_CTAID.X ;  /* 0x0000000000037919 */ /* 0x000ea20000002500 */
[----:B------:R-:W-:Y:S01]  /*0060*/  IMAD.MOV.U32 R14, RZ, RZ, RZ ;  /* 0x000000ffff0e7224 */ /* 0x000fe200078e00ff */
[----:B------:R-:W-:Y:S01]  /*0070*/  ULDC.64 UR6, c[0x0][0x220] ;  /* 0x0000880000067ab9 */ /* 0x000fe20000000a00 */
[----:B-1----:R-:W-:-:S05]  /*0080*/  IMAD.SHL.U32 R0, R0, 0x2, RZ ;  /* 0x0000000200007824 */ /* 0x002fca00078e00ff */
[----:B------:R-:W-:-:S05]  /*0090*/  LOP3.LUT R0, R0, 0xfe, RZ, 0xc0, !PT ;  /* 0x000000fe00007812 */ /* 0x000fca00078ec0ff */
[----:B--2---:R-:W-:-:S04]  /*00a0*/  IMAD R10, R3, 0x100, R0 ;  /* 0x00000100030a7824 */ /* 0x004fc800078e0200 */
[----:B------:R-:W-:-:S04]  /*00b0*/  IMAD.HI R11, R10, 0x55555556, RZ ;  /* 0x555555560a0b7827 */ /* 0x000fc800078e02ff */
[----:B------:R-:W-:Y:S01]  /*00c0*/  IMAD.HI R0, R10, 0x38e38e39, RZ ;  /* 0x38e38e390a007827 */ /* 0x000fe200078e02ff */
[----:B------:R-:W-:-:S04]  /*00d0*/  LEA.HI R11, R11, R11, RZ, 0x1 ;  /* 0x0000000b0b0b7211 */ /* 0x000fc800078f08ff */
[----:B------:R-:W-:Y:S01]  /*00e0*/  SHF.R.S32.HI R5, RZ, 0x1, R0 ;  /* 0x00000001ff057819 */ /* 0x000fe20000011400 */
[----:B------:R-:W-:-:S03]  /*00f0*/  IMAD.HI R2, R11, 0x55555556, RZ ;  /* 0x555555560b027827 */ /* 0x000fc600078e02ff */
[----:B------:R-:W-:Y:S01]  /*0100*/  LEA.HI R5, R0, R5, RZ, 0x1 ;  /* 0x0000000500057211 */ /* 0x000fe200078f08ff */
[----:B------:R-:W-:Y:S01]  /*0110*/  IMAD R29, R11, -0x3, R10 ;  /* 0xfffffffd0b1d7824 */ /* 0x000fe200078e020a */
[----:B------:R-:W-:Y:S02]  /*0120*/  LEA.HI R4, R2, R2, RZ, 0x1 ;  /* 0x0000000202047211 */ /* 0x000fe400078f08ff */
[----:B------:R-:W1:Y:S01]  /*0130*/  LDC.64 R2, c[0x0][0x210] ;  /* 0x00008400ff027b82 */ /* 0x000e620000000a00 */
[C---:B------:R-:W-:Y:S01]  /*0140*/  IMAD.SHL.U32 R16, R29.reuse, 0x2, RZ ;  /* 0x000000021d107824 */ /* 0x040fe200078e00ff */
[----:B------:R-:W-:Y:S01]  /*0150*/  ISETP.GT.AND P1, PT, R29, -0x1, PT ;  /* 0xffffffff1d00780c */ /* 0x000fe20003f24270 */
[----:B------:R-:W-:Y:S02]  /*0160*/  IMAD R0, R4, -0x3, R11 ;  /* 0xfffffffd04007824 */ /* 0x000fe400078e020b */
[----:B------:R-:W-:Y:S02]  /*0170*/  IMAD R5, R5, 0x19, RZ ;  /* 0x0000001905057824 */ /* 0x000fe400078e02ff */
[----:B------:R-:W-:Y:S01]  /*0180*/  VIADD R13, R16, 0x1 ;  /* 0x00000001100d7836 */ /* 0x000fe20000000000 */
[C---:B------:R-:W-:Y:S01]  /*0190*/  ISETP.GT.AND P0, PT, R0.reuse, RZ, PT ;  /* 0x000000ff0000720c */ /* 0x040fe20003f04270 */
[----:B------:R-:W-:-:S03]  /*01a0*/  IMAD R8, R0, 0xa, R5 ;  /* 0x0000000a00087824 */ /* 0x000fc600078e0205 */
[C---:B------:R-:W-:Y:S01]  /*01b0*/  ISETP.GT.AND P6, PT, R29.reuse, RZ, P0 ;  /* 0x000000ff1d00720c */ /* 0x040fe200007c4270 */
[C---:B------:R-:W-:Y:S01]  /*01c0*/  IMAD R21, R29.reuse, 0x2, R8 ;  /* 0x000000021d157824 */ /* 0x040fe200078e0208 */
[----:B------:R-:W-:Y:S02]  /*01d0*/  ISETP.GT.AND P5, PT, R29, -0x1, P0 ;  /* 0xffffffff1d00780c */ /* 0x000fe400007a4270 */
[----:B------:R-:W-:Y:S01]  /*01e0*/  ISETP.LT.AND P2, PT, R13, 0x5, P1 ;  /* 0x000000050d00780c */ /* 0x000fe20000f41270 */
[C---:B------:R-:W-:Y:S01]  /*01f0*/  VIADD R19, R21.reuse, 0xfffffffa ;  /* 0xfffffffa15137836 */ /* 0x040fe20000000000 */
[C---:B------:R-:W-:Y:S01]  /*0200*/  ISETP.LT.AND P6, PT, R10.reuse, 0x90, P6 ;  /* 0x000000900a00780c */ /* 0x040fe200037c1270 */
[C---:B------:R-:W-:Y:S01]  /*0210*/  VIADD R7, R21.reuse, 0xfffffffb ;  /* 0xfffffffb15077836 */ /* 0x040fe20000000000 */
[----:B------:R-:W-:Y:S01]  /*0220*/  ISETP.LT.AND P5, PT, R10, 0x90, P5 ;  /* 0x000000900a00780c */ /* 0x000fe20002fa1270 */
[----:B------:R-:W-:Y:S01]  /*0230*/  VIADD R5, R21, 0xfffffffc ;  /* 0xfffffffc15057836 */ /* 0x000fe20000000000 */
[----:B------:R-:W-:Y:S01]  /*0240*/  ISETP.GT.AND P3, PT, R0, RZ, P2 ;  /* 0x000000ff0000720c */ /* 0x000fe20001764270 */
[----:B-1----:R-:W-:Y:S01]  /*0250*/  IMAD.WIDE R18, R19, 0x4, R2 ;  /* 0x0000000413127825 */ /* 0x002fe200078e0202 */
[----:B------:R-:W-:-:S02]  /*0260*/  P2R R48, PR, RZ, 0x4 ;  /* 0x00000004ff307803 */ /* 0x000fc40000000000 */
[----:B------:R-:W-:Y:S01]  /*0270*/  ISETP.LT.AND P3, PT, R10, 0x90, P3 ;  /* 0x000000900a00780c */ /* 0x000fe20001f61270 */
[----:B------:R-:W-:-:S04]  /*0280*/  IMAD.WIDE R6, R7, 0x4, R2 ;  /* 0x0000000407067825 */ /* 0x000fc800078e0202 */
[----:B------:R-:W2:Y:S01]  /*0290*/  @P6 LDG.E.EL R9, desc[UR4][R18.64] ;  /* 0x0000000412096981 */ /* 0x000ea2000c2e1900 */
[----:B------:R-:W-:-:S03]  /*02a0*/  IMAD.WIDE R4, R5, 0x4, R2 ;  /* 0x0000000405047825 */ /* 0x000fc600078e0202 */
[----:B------:R-:W3:Y:S04]  /*02b0*/  @P5 LDG.E.EL R12, desc[UR4][R6.64] ;  /* 0x00000004060c5981 */ /* 0x000ee8000c2e1900 */
[----:B------:R-:W4:Y:S01]  /*02c0*/  @P3 LDG.E.EL R14, desc[UR4][R4.64] ;  /* 0x00000004040e3981 */ /* 0x000f22000c2e1900 */
[----:B------:R-:W-:Y:S01]  /*02d0*/  IMAD.WIDE R22, R21, 0x4, R2 ;  /* 0x0000000415167825 */ /* 0x000fe200078e0202 */
[----:B------:R-:W-:Y:S02]  /*02e0*/  P2R R20, PR, RZ, 0x40 ;  /* 0x00000040ff147803 */ /* 0x000fe40000000000 */
[----:B--2---:R-:W-:Y:S02]  /*02f0*/  SEL R9, R9, 0xff800000, P6 ;  /* 0xff80000009097807 */ /* 0x004fe40003000000 */
[----:B---3--:R-:W-:-:S04]  /*0300*/  SEL R12, R12, 0xff800000, P5 ;  /* 0xff8000000c0c7807 */ /* 0x008fc80002800000 */
[----:B------:R-:W-:Y:S02]  /*0310*/  FSETP.GT.AND P4, PT, R12, R9, PT ;  /* 0x000000090c00720b */ /* 0x000fe40003f84000 */
[----:B----4-:R-:W-:Y:S02]  /*0320*/  SEL R17, R14, 0xff800000, P3 ;  /* 0xff8000000e117807 */ /* 0x010fe40001800000 */
[----:B------:R-:W-:Y:S02]  /*0330*/  FSETP.NAN.AND P1, PT, R12, R12, PT ;  /* 0x0000000c0c00720b */ /* 0x000fe40003f28000 */
[----:B------:R-:W-:Y:S02]  /*0340*/  FSETP.NAN.AND P0, PT, R17, R17, PT ;  /* 0x000000111100720b */ /* 0x000fe40003f08000 */
[----:B------:R-:W-:-:S05]  /*0350*/  P2R R31, PR, RZ, 0x10 ;  /* 0x00000010ff1f7803 */ /* 0x000fca0000000000 */
[----:B------:R-:W-:Y:S01]  /*0360*/  @!P4 SEL R12, R12, R9, P1 ;  /* 0x000000090c0cc207 */ /* 0x000fe20000800000 */
[----:B------:R-:W-:Y:S01]  /*0370*/  VIADD R9, R16, 0xffffffff ;  /* 0xffffffff10097836 */ /* 0x000fe20000000000 */
[----:B------:R-:W-:Y:S02]  /*0380*/  ISETP.GT.AND P1, PT, R0, -0x1, PT ;  /* 0xffffffff0000780c */ /* 0x000fe40003f24270 */
[----:B------:R-:W-:Y:S01]  /*0390*/  FSETP.GEU.AND P4, PT, R12, R17, PT ;  /* 0x000000110c00720b */ /* 0x000fe20003f8e000 */
[----:B------:R-:W-:-:S03]  /*03a0*/  IMAD.IADD R9, R8, 0x1, R9 ;  /* 0x0000000108097824 */ /* 0x000fc600078e0209 */
[----:B------:R-:W-:Y:S01]  /*03b0*/  P2R R40, PR, RZ, 0x10 ;  /* 0x00000010ff287803 */ /* 0x000fe20000000000 */
[----:B------:R-:W-:Y:S01]  /*03c0*/  IMAD.WIDE R14, R9, 0x4, R2 ;  /* 0x00000004090e7825 */ /* 0x000fe200078e0202 */
[----:B------:R-:W-:Y:S02]  /*03d0*/  @!P0 SEL R17, R17, R12, !P4 ;  /* 0x0000000c11118207 */ /* 0x000fe40006000000 */
[----:B------:R-:W-:Y:S01]  /*03e0*/  ISETP.GT.AND P4, PT, R29, RZ, P1 ;  /* 0x000000ff1d00720c */ /* 0x000fe20000f84270 */
[----:B------:R-:W-:-:S03]  /*03f0*/  IMAD.MOV.U32 R12, RZ, RZ, RZ ;  /* 0x000000ffff0c7224 */ /* 0x000fc600078e00ff */
[----:B------:R-:W-:-:S13]  /*0400*/  ISETP.LT.AND P4, PT, R10, 0x90, P4 ;  /* 0x000000900a00780c */ /* 0x000fda0002781270 */
[----:B------:R-:W2:Y:S01]  /*0410*/  @P4 LDG.E.EL R12, desc[UR4][R14.64] ;  /* 0x000000040e0c4981 */ /* 0x000ea2000c2e1900 */
[----:B------:R-:W-:Y:S02]  /*0420*/  LOP3.LUT R9, R0, R29, RZ, 0xfc, !PT ;  /* 0x0000001d00097212 */ /* 0x000fe400078efcff */
[----:B--2---:R-:W-:-:S04]  /*0430*/  SEL R12, R12, 0xff800000, P4 ;  /* 0xff8000000c0c7807 */ /* 0x004fc80002000000 */
[-C--:B------:R-:W-:Y:S02]  /*0440*/  FSETP.NAN.AND P0, PT, R12, R12.reuse, PT ;  /* 0x0000000c0c00720b */ /* 0x080fe40003f08000 */
[----:B------:R-:W-:-:S04]  /*0450*/  FSETP.GEU.AND P1, PT, R17, R12, PT ;  /* 0x0000000c1100720b */ /* 0x000fc80003f2e000 */
[----:B------:R-:W-:-:S07]  /*0460*/  P2R R38, PR, RZ, 0x2 ;  /* 0x00000002ff267803 */ /* 0x000fce0000000000 */
[----:B------:R-:W-:Y:S01]  /*0470*/  @!P0 SEL R12, R12, R17, !P1 ;  /* 0x000000110c0c8207 */ /* 0x000fe20004800000 */
[----:B------:R-:W-:Y:S01]  /*0480*/  IMAD.MOV.U32 R17, RZ, RZ, RZ ;  /* 0x000000ffff117224 */ /* 0x000fe200078e00ff */
[----:B------:R-:W-:-:S04]  /*0490*/  ISETP.GE.AND P1, PT, R10, 0x90, PT ;  /* 0x000000900a00780c */ /* 0x000fc80003f26270 */
[----:B------:R-:W-:-:S13]  /*04a0*/  ISETP.GT.AND P1, PT, R9, -0x1, !P1 ;  /* 0xffffffff0900780c */ /* 0x000fda0004f24270 */
[----:B------:R-:W2:Y:S01]  /*04b0*/  @P1 LDG.E.EL R17, desc[UR4][R22.64] ;  /* 0x0000000416111981 */ /* 0x000ea2000c2e1900 */
[----:B------:R-:W-:Y:S02]  /*04c0*/  IMAD.IADD R9, R8, 0x1, R13 ;  /* 0x0000000108097824 */ /* 0x000fe400078e020d */
[----:B------:R-:W-:Y:S02]  /*04d0*/  IMAD.MOV.U32 R27, RZ, RZ, RZ ;  /* 0x000000ffff1b7224 */ /* 0x000fe400078e00ff */
[----:B------:R-:W-:Y:S01]  /*04e0*/  IMAD.WIDE R8, R9, 0x4, R2 ;  /* 0x0000000409087825 */ /* 0x000fe200078e0202 */
[----:B--2---:R-:W-:-:S04]  /*04f0*/  SEL R17, R17, 0xff800000, P1 ;  /* 0xff80000011117807 */ /* 0x004fc80000800000 */
[-C--:B------:R-:W-:Y:S02]  /*0500*/  FSETP.NAN.AND P0, PT, R17, R17.reuse, PT ;  /* 0x000000111100720b */ /* 0x080fe40003f08000 */
[----:B------:R-:W-:-:S04]  /*0510*/  FSETP.GEU.AND P6, PT, R12, R17, PT ;  /* 0x000000110c00720b */ /* 0x000fc80003fce000 */
[----:B------:R-:W-:-:S07]  /*0520*/  P2R R36, PR, RZ, 0x40 ;  /* 0x00000040ff247803 */ /* 0x000fce0000000000 */
[----:B------:R-:W-:Y:S02]  /*0530*/  @!P0 SEL R17, R17, R12, !P6 ;  /* 0x0000000c11118207 */ /* 0x000fe40007000000 */
[----:B------:R-:W-:-:S04]  /*0540*/  ISETP.GT.AND P0, PT, R0, -0x1, P2 ;  /* 0xffffffff0000780c */ /* 0x000fc80001704270 */
[C---:B------:R-:W-:Y:S01]  /*0550*/  ISETP.LT.AND P2, PT, R10.reuse, 0x90, P0 ;  /* 0x000000900a00780c */ /* 0x040fe20000741270 */
[----:B------:R-:W-:Y:S02]  /*0560*/  VIADD R12, R10, 0x1 ;  /* 0x000000010a0c7836 */ /* 0x000fe40000000000 */
[----:B------:R-:W-:Y:S01]  /*0570*/  IMAD.MOV.U32 R24, RZ, RZ, RZ ;  /* 0x000000ffff187224 */ /* 0x000fe200078e00ff */
[----:B------:R-:W-:-:S09]  /*0580*/  P2R R32, PR, RZ, 0x4 ;  /* 0x00000004ff207803 */ /* 0x000fd20000000000 */
[----:B------:R-:W2:Y:S01]  /*0590*/  @P2 LDG.E.EL R27, desc[UR4][R8.64] ;  /* 0x00000004081b2981 */ /* 0x000ea2000c2e1900 */
[----:B------:R-:W-:-:S03]  /*05a0*/  IMAD.HI R13, R12, 0x55555556, RZ ;  /* 0x555555560c0d7827 */ /* 0x000fc600078e02ff */
[----:B------:R1:W3:Y:S02]  /*05b0*/  @P4 LDG.E.EL R24, desc[UR4][R14.64] ;  /* 0x000000040e184981 */ /* 0x0002e4000c2e1900 */
[----:B------:R-:W-:-:S05]  /*05c0*/  LEA.HI R13, R13, R13, RZ, 0x1 ;  /* 0x0000000d0d0d7211 */ /* 0x000fca00078f08ff */
[----:B------:R-:W-:-:S05]  /*05d0*/  IMAD.HI R26, R13, 0x55555556, RZ ;  /* 0x555555560d1a7827 */ /* 0x000fca00078e02ff */
[----:B------:R-:W-:Y:S01]  /*05e0*/  LEA.HI R26, R26, R26, RZ, 0x1 ;  /* 0x0000001a1a1a7211 */ /* 0x000fe200078f08ff */
[----:B-1----:R-:W-:-:S04]  /*05f0*/  IMAD.MOV.U32 R15, RZ, RZ, RZ ;  /* 0x000000ffff0f7224 */ /* 0x002fc800078e00ff */
[----:B------:R-:W-:Y:S02]  /*0600*/  IMAD R14, R26, -0x3, R13 ;  /* 0xfffffffd1a0e7824 */ /* 0x000fe400078e020d */
[----:B------:R-:W4:Y:S01]  /*0610*/  @P2 LDG.E.EL R15, desc[UR4][R8.64] ;  /* 0x00000004080f2981 */ /* 0x000f22000c2e1900 */
[----:B------:R-:W-:Y:S02]  /*0620*/  IMAD.MOV.U32 R30, RZ, RZ, RZ ;  /* 0x000000ffff1e7224 */ /* 0x000fe400078e00ff */
[----:B------:R-:W-:-:S06]  /*0630*/  IMAD.MOV.U32 R26, RZ, RZ, RZ ;  /* 0x000000ffff1a7224 */ /* 0x000fcc00078e00ff */
[----:B------:R-:W5:Y:S01]  /*0640*/  @P5 LDG.E.EL R26, desc[UR4][R6.64] ;  /* 0x00000004061a5981 */ /* 0x000f62000c2e1900 */
[----:B------:R-:W-:-:S06]  /*0650*/  IMAD.MOV.U32 R39, RZ, RZ, RZ ;  /* 0x000000ffff277224 */ /* 0x000fcc00078e00ff */
[----:B------:R-:W3:Y:S01]  /*0660*/  @P3 LDG.E.EL R39, desc[UR4][R4.64] ;  /* 0x0000000404273981 */ /* 0x000ee2000c2e1900 */
[----:B--2---:R-:W-:-:S04]  /*0670*/  SEL R27, R27, 0xff800000, P2 ;  /* 0xff8000001b1b7807 */ /* 0x004fc80001000000 */
[-C--:B------:R-:W-:Y:S02]  /*0680*/  FSETP.NAN.AND P0, PT, R27, R27.reuse, PT ;  /* 0x0000001b1b00720b */ /* 0x080fe40003f08000 */
[----:B------:R-:W-:-:S04]  /*0690*/  FSETP.GEU.AND P6, PT, R17, R27, PT ;  /* 0x0000001b1100720b */ /* 0x000fc80003fce000 */
[----:B------:R-:W-:-:S07]  /*06a0*/  P2R R35, PR, RZ, 0x40 ;  /* 0x00000040ff237803 */ /* 0x000fce0000000000 */
[----:B------:R-:W-:Y:S02]  /*06b0*/  @!P0 SEL R27, R27, R17, !P6 ;  /* 0x000000111b1b8207 */ /* 0x000fe40007000000 */
[----:B------:R-:W-:Y:S01]  /*06c0*/  ISETP.NE.AND P6, PT, R20, RZ, PT ;  /* 0x000000ff1400720c */ /* 0x000fe20003fc5270 */
[----:B------:R-:W-:-:S05]  /*06d0*/  IMAD.HI R20, R12, 0x38e38e39, RZ ;  /* 0x38e38e390c147827 */ /* 0x000fca00078e02ff */
[----:B------:R-:W-:-:S04]  /*06e0*/  SHF.R.S32.HI R25, RZ, 0x1, R20 ;  /* 0x00000001ff197819 */ /* 0x000fc80000011414 */
[----:B------:R-:W-:Y:S01]  /*06f0*/  LEA.HI R25, R20, R25, RZ, 0x1 ;  /* 0x0000001914197211 */ /* 0x000fe200078f08ff */
[----:B------:R-:W-:Y:S01]  /*0700*/  IMAD.MOV.U32 R17, RZ, RZ, RZ ;  /* 0x000000ffff117224 */ /* 0x000fe200078e00ff */
[C---:B------:R-:W-:Y:S01]  /*0710*/  ISETP.GT.AND P0, PT, R14.reuse, RZ, PT ;  /* 0x000000ff0e00720c */ /* 0x040fe20003f04270 */
[----:B------:R-:W2:Y:S02]  /*0720*/  @P6 LDG.E.EL R30, desc[UR4][R18.64] ;  /* 0x00000004121e6981 */ /* 0x000ea4000c2e1900 */
[----:B------:R-:W-:Y:S02]  /*0730*/  IMAD R25, R25, 0x19, RZ ;  /* 0x0000001919197824 */ /* 0x000fe400078e02ff */
[----:B------:R1:W4:Y:S02]  /*0740*/  @P1 LDG.E.EL R17, desc[UR4][R22.64] ;  /* 0x0000000416111981 */ /* 0x000324000c2e1900 */
[----:B------:R-:W-:Y:S02]  /*0750*/  IMAD R20, R14, 0xa, R25 ;  /* 0x0000000a0e147824 */ /* 0x000fe400078e0219 */
[----:B------:R-:W-:-:S05]  /*0760*/  IMAD R25, R13, -0x3, R12 ;  /* 0xfffffffd0d197824 */ /* 0x000fca00078e020c */
[C---:B------:R-:W-:Y:S02]  /*0770*/  ISETP.GT.AND P2, PT, R25.reuse, RZ, P0 ;  /* 0x000000ff1900720c */ /* 0x040fe40000744270 */
[C---:B------:R-:W-:Y:S01]  /*0780*/  ISETP.GT.AND P0, PT, R25.reuse, -0x1, P0 ;  /* 0xffffffff1900780c */ /* 0x040fe20000704270 */
[----:B01----:R-:W-:Y:S01]  /*0790*/  IMAD R23, R25, 0x2, R20 ;  /* 0x0000000219177824 */ /* 0x003fe200078e0214 */
[C---:B------:R-:W-:Y:S02]  /*07a0*/  ISETP.LT.AND P2, PT, R10.reuse, 0x90, P2 ;  /* 0x000000900a00780c */ /* 0x040fe40001741270 */
[----:B------:R-:W-:Y:S01]  /*07b0*/  ISETP.LT.AND P0, PT, R10, 0x90, P0 ;  /* 0x000000900a00780c */ /* 0x000fe20000701270 */
[C---:B------:R-:W-:Y:S02]  /*07c0*/  VIADD R19, R23.reuse, 0xfffffffa ;  /* 0xfffffffa17137836 */ /* 0x040fe40000000000 */
[----:B------:R-:W-:Y:S02]  /*07d0*/  VIADD R33, R23, 0xfffffffb ;  /* 0xfffffffb17217836 */ /* 0x000fe40000000000 */
[----:B------:R-:W-:-:S02]  /*07e0*/  IMAD.MOV.U32 R18, RZ, RZ, RZ ;  /* 0x000000ffff127224 */ /* 0x000fc400078e00ff */
[----:B------:R-:W-:Y:S02]  /*07f0*/  IMAD.MOV.U32 R22, RZ, RZ, RZ ;  /* 0x000000ffff167224 */ /* 0x000fe400078e00ff */
[----:B------:R-:W-:-:S04]  /*0800*/  IMAD.WIDE R8, R19, 0x4, R2 ;  /* 0x0000000413087825 */ /* 0x000fc800078e0202 */
[----:B------:R-:W-:Y:S01]  /*0810*/  IMAD.WIDE R6, R33, 0x4, R2 ;  /* 0x0000000421067825 */ /* 0x000fe200078e0202 */
[----:B------:R-:W4:Y:S04]  /*0820*/  @P2 LDG.E.EL R18, desc[UR4][R8.64] ;  /* 0x0000000408122981 */ /* 0x000f28000c2e1900 */
[----:B------:R-:W4:Y:S01]  /*0830*/  @P0 LDG.E.EL R22, desc[UR4][R6.64] ;  /* 0x0000000406160981 */ /* 0x000f22000c2e1900 */
[----:B------:R-:W-:Y:S02]  /*0840*/  P2R R37, PR, RZ, 0x2 ;  /* 0x00000002ff257803 */ /* 0x000fe40000000000 */
[----:B------:R-:W-:Y:S02]  /*0850*/  P2R R28, PR, RZ, 0x10 ;  /* 0x00000010ff1c7803 */ /* 0x000fe40000000000 */
[----:B---3--:R-:W-:-:S02]  /*0860*/  SEL R4, R39, RZ, P3 ;  /* 0x000000ff27047207 */ /* 0x008fc40001800000 */
[----:B------:R-:W-:Y:S02]  /*0870*/  ISETP.GT.AND P3, PT, R25, -0x1, PT ;  /* 0xffffffff1900780c */ /* 0x000fe40003f64270 */
[----:B-----5:R-:W-:Y:S02]  /*0880*/  SEL R5, R26, RZ, P5 ;  /* 0x000000ff1a057207 */ /* 0x020fe40002800000 */
[----:B--2---:R-:W-:Y:S02]  /*0890*/  SEL R30, R30, RZ, P6 ;  /* 0x000000ff1e1e7207 */ /* 0x004fe40003000000 */
[----:B----4-:R-:W-:Y:S02]  /*08a0*/  SEL R19, R18, 0xff800000, P2 ;  /* 0xff80000012137807 */ /* 0x010fe40001000000 */
[----:B------:R-:W-:-:S04]  /*08b0*/  SEL R18, R22, 0xff800000, P0 ;  /* 0xff80000016127807 */ /* 0x000fc80000000000 */
[C---:B------:R-:W-:Y:S02]  /*08c0*/  FSETP.GT.AND P1, PT, R18.reuse, R19, PT ;  /* 0x000000131200720b */ /* 0x040fe40003f24000 */
[----:B------:R-:W-:-:S11]  /*08d0*/  FSETP.NAN.AND P4, PT, R18, R18, PT ;  /* 0x000000121200720b */ /* 0x000fd60003f88000 */
[----:B------:R-:W-:Y:S01]  /*08e0*/  @!P1 SEL R18, R18, R19, P4 ;  /* 0x0000001312129207 */ /* 0x000fe20002000000 */
[----:B------:R-:W-:-:S04]  /*08f0*/  IMAD.SHL.U32 R19, R25, 0x2, RZ ;  /* 0x0000000219137824 */ /* 0x000fc800078e00ff */
[----:B------:R-:W-:-:S05]  /*0900*/  VIADD R33, R19, 0x1 ;  /* 0x0000000113217836 */ /* 0x000fca0000000000 */
[----:B------:R-:W-:Y:S01]  /*0910*/  ISETP.LT.AND P6, PT, R33, 0x5, P3 ;  /* 0x000000052100780c */ /* 0x000fe20001fc1270 */
[----:B------:R-:W-:-:S03]  /*0920*/  FADD R5, R30, R5 ;  /* 0x000000051e057221 */ /* 0x000fc60000000000 */
[----:B------:R-:W-:Y:S01]  /*0930*/  ISETP.GT.AND P5, PT, R14, RZ, P6 ;  /* 0x000000ff0e00720c */ /* 0x000fe200037a4270 */
[----:B------:R-:W-:-:S03]  /*0940*/  IMAD.MOV.U32 R22, RZ, RZ, RZ ;  /* 0x000000ffff167224 */ /* 0x000fc600078e00ff */
[----:B------:R-:W-:Y:S01]  /*0950*/  ISETP.LT.AND P5, PT, R10, 0x90, P5 ;  /* 0x000000900a00780c */ /* 0x000fe20002fa1270 */
[----:B------:R-:W-:Y:S01]  /*0960*/  FADD R26, R5, R4 ;  /* 0x00000004051a7221 */ /* 0x000fe20000000000 */
[----:B------:R-:W-:Y:S01]  /*0970*/  VIADD R5, R23, 0xfffffffc ;  /* 0xfffffffc17057836 */ /* 0x000fe20000000000 */
[----:B------:R0:W2:Y:S03]  /*0980*/  @P2 LDG.E.EL R22, desc[UR4][R8.64] ;  /* 0x0000000408162981 */ /* 0x0000a6000c2e1900 */
[----:B------:R-:W-:-:S04]  /*0990*/  IMAD.WIDE R4, R5, 0x4, R2 ;  /* 0x0000000405047825 */ /* 0x000fc800078e0202 */
[----:B0-----:R-:W-:-:S06]  /*09a0*/  IMAD.MOV.U32 R8, RZ, RZ, RZ ;  /* 0x000000ffff087224 */ /* 0x001fcc00078e00ff */
[----:B------:R-:W3:Y:S01]  /*09b0*/  @P5 LDG.E.EL R8, desc[UR4][R4.64] ;  /* 0x0000000404085981 */ /* 0x000ee2000c2e1900 */
[----:B------:R-:W-:Y:S02]  /*09c0*/  ISETP.NE.AND P4, PT, R28, RZ, PT ;  /* 0x000000ff1c00720c */ /* 0x000fe40003f85270 */
[----:B------:R-:W-:Y:S02]  /*09d0*/  P2R R34, PR, RZ, 0x2 ;  /* 0x00000002ff227803 */ /* 0x000fe40000000000 */
[----:B------:R-:W-:Y:S02]  /*09e0*/  ISETP.NE.AND P1, PT, R37, RZ, PT ;  /* 0x000000ff2500720c */ /* 0x000fe40003f25270 */
[----:B------:R-:W-:Y:S02]  /*09f0*/  P2R R28, PR, RZ, 0x4 ;  /* 0x00000004ff1c7803 */ /* 0x000fe40000000000 */
[----:B------:R-:W-:Y:S02]  /*0a00*/  SEL R37, R24, RZ, P4 ;  /* 0x000000ff18257207 */ /* 0x000fe40002000000 */
[----:B------:R-:W-:Y:S01]  /*0a10*/  ISETP.GT.AND P4, PT, R14, -0x1, PT ;  /* 0xffffffff0e00780c */ /* 0x000fe20003f84270 */
[----:B------:R-:W-:-:S02]  /*0a20*/  IMAD.MOV.U32 R24, RZ, RZ, RZ ;  /* 0x000000ffff187224 */ /* 0x000fc400078e00ff */
[----:B------:R-:W-:-:S04]  /*0a30*/  VIADD R19, R19, 0xffffffff ;  /* 0xffffffff13137836 */ /* 0x000fc80000000000 */
[----:B------:R0:W4:Y:S01]  /*0a40*/  @P0 LDG.E.EL R24, desc[UR4][R6.64] ;  /* 0x0000000406180981 */ /* 0x000122000c2e1900 */
[----:B------:R-:W-:Y:S02]  /*0a50*/  IMAD.MOV.U32 R9, RZ, RZ, RZ ;  /* 0x000000ffff097224 */ /* 0x000fe400078e00ff */
[----:B0-----:R-:W-:-:S04]  /*0a60*/  IMAD.IADD R7, R20, 0x1, R19 ;  /* 0x0000000114077824 */ /* 0x001fc800078e0213 */
[----:B------:R-:W-:Y:S01]  /*0a70*/  IMAD.WIDE R6, R7, 0x4, R2 ;  /* 0x0000000407067825 */ /* 0x000fe200078e0202 */
[----:B---3--:R-:W-:-:S04]  /*0a80*/  SEL R8, R8, 0xff800000, P5 ;  /* 0xff80000008087807 */ /* 0x008fc80002800000 */
[-C--:B------:R-:W-:Y:S02]  /*0a90*/  FSETP.NAN.AND P3, PT, R8, R8.reuse, PT ;  /* 0x000000080800720b */ /* 0x080fe40003f68000 */
[----:B------:R-:W-:-:S11]  /*0aa0*/  FSETP.GEU.AND P2, PT, R18, R8, PT ;  /* 0x000000081200720b */ /* 0x000fd60003f4e000 */
[----:B------:R-:W-:Y:S02]  /*0ab0*/  @!P3 SEL R8, R8, R18, !P2 ;  /* 0x000000120808b207 */ /* 0x000fe40005000000 */
[----:B------:R-:W-:-:S04]  /*0ac0*/  ISETP.GT.AND P3, PT, R25, RZ, P4 ;  /* 0x000000ff1900720c */ /* 0x000fc80002764270 */
[----:B------:R-:W-:-:S13]  /*0ad0*/  ISETP.LT.AND P3, PT, R10, 0x90, P3 ;  /* 0x000000900a00780c */ /* 0x000fda0001f61270 */
[----:B------:R-:W3:Y:S01]  /*0ae0*/  @P3 LDG.E.EL R9, desc[UR4][R6.64] ;  /* 0x0000000406093981 */ /* 0x000ee2000c2e1900 */
[----:B------:R-:W-:Y:S01]  /*0af0*/  P2R R30, PR, RZ, 0x40 ;  /* 0x00000040ff1e7803 */ /* 0x000fe20000000000 */
[----:B------:R-:W-:Y:S01]  /*0b00*/  VIADD R16, R16, 0x2 ;  /* 0x0000000210107836 */ /* 0x000fe20000000000 */
[----:B------:R-:W-:Y:S01]  /*0b10*/  SEL R17, R17, RZ, P1 ;  /* 0x000000ff11117207 */ /* 0x000fe20000800000 */
[----:B------:R-:W-:Y:S01]  /*0b20*/  FADD R26, R26, R37 ;  /* 0x000000251a1a7221 */ /* 0x000fe20000000000 */
[----:B------:R-:W-:Y:S02]  /*0b30*/  ISETP.GE.AND P1, PT, R29, 0x2, PT ;  /* 0x000000021d00780c */ /* 0x000fe40003f26270 */
[----:B------:R-:W-:Y:S02]  /*0b40*/  P2R R39, PR, RZ, 0x4 ;  /* 0x00000004ff277803 */ /* 0x000fe40000000000 */
[----:B------:R-:W-:Y:S01]  /*0b50*/  SEL R19, R16, RZ, !P1 ;  /* 0x000000ff10137207 */ /* 0x000fe20004800000 */
[----:B------:R-:W-:Y:S01]  /*0b60*/  FADD R16, R26, R17 ;  /* 0x000000111a107221 */ /* 0x000fe20000000000 */
[----:B------:R-:W-:-:S04]  /*0b70*/  IMAD.SHL.U32 R17, R0, 0x2, RZ ;  /* 0x0000000200117824 */ /* 0x000fc800078e00ff */
[----:B------:R-:W-:Y:S01]  /*0b80*/  VIADD R18, R17, 0x1 ;  /* 0x0000000111127836 */ /* 0x000fe20000000000 */
[----:B------:R-:W-:Y:S02]  /*0b90*/  ISETP.GT.AND P1, PT, R29, 0x1, PT ;  /* 0x000000011d00780c */ /* 0x000fe40003f24270 */
[----:B------:R-:W-:Y:S01]  /*0ba0*/  LOP3.LUT R26, R14, R25, RZ, 0xfc, !PT ;  /* 0x000000190e1a7212 */ /* 0x000fe200078efcff */
[----:B------:R-:W-:Y:S01]  /*0bb0*/  IMAD.MOV.U32 R43, RZ, RZ, RZ ;  /* 0x000000ffff2b7224 */ /* 0x000fe200078e00ff */
[----:B------:R-:W-:Y:S02]  /*0bc0*/  P2R R42, PR, RZ, 0x8 ;  /* 0x00000008ff2a7803 */ /* 0x000fe40000000000 */
[----:B----4-:R-:W-:Y:S01]  /*0bd0*/  SEL R24, R24, RZ, P0 ;  /* 0x000000ff18187207 */ /* 0x010fe20000000000 */
[----:B------:R-:W-:Y:S01]  /*0be0*/  IMAD.MOV.U32 R49, RZ, RZ, RZ ;  /* 0x000000ffff317224 */ /* 0x000fe200078e00ff */
[----:B---3--:R-:W-:-:S04]  /*0bf0*/  SEL R9, R9, 0xff800000, P3 ;  /* 0xff80000009097807 */ /* 0x008fc80001800000 */
[-C--:B------:R-:W-:Y:S02]  /*0c00*/  FSETP.NAN.AND P6, PT, R9, R9.reuse, PT ;  /* 0x000000090900720b */ /* 0x080fe40003fc8000 */
[----:B------:R-:W-:-:S04]  /*0c10*/  FSETP.GEU.AND P2, PT, R8, R9, PT ;  /* 0x000000090800720b */ /* 0x000fc80003f4e000 */
[----:B------:R-:W-:-:S07]  /*0c20*/  P2R R37, PR, RZ, 0x4 ;  /* 0x00000004ff257803 */ /* 0x000fce0000000000 */
[----:B------:R-:W-:Y:S02]  /*0c30*/  @!P6 SEL R9, R9, R8, !P2 ;  /* 0x000000080909e207 */ /* 0x000fe40005000000 */
[----:B------:R-:W-:-:S04]  /*0c40*/  ISETP.GT.AND P2, PT, R0, -0x1, PT ;  /* 0xffffffff0000780c */ /* 0x000fc80003f44270 */
[----:B------:R-:W-:-:S04]  /*0c50*/  ISETP.LT.AND P2, PT, R18, 0x5, P2 ;  /* 0x000000051200780c */ /* 0x000fc80001741270 */
[----:B------:R-:W-:Y:S02]  /*0c60*/  P2R R41, PR, RZ, 0x4 ;  /* 0x00000004ff297803 */ /* 0x000fe40000000000 */
[----:B------:R-:W-:Y:S02]  /*0c70*/  ISETP.GE.AND P2, PT, R10, 0x90, PT ;  /* 0x000000900a00780c */ /* 0x000fe40003f46270 */
[----:B------:R-:W-:Y:S01]  /*0c80*/  SEL R18, RZ, 0x5, !P1 ;  /* 0x00000005ff127807 */ /* 0x000fe20004800000 */
[----:B------:R-:W-:Y:S01]  /*0c90*/  IMAD.MOV.U32 R8, RZ, RZ, RZ ;  /* 0x000000ffff087224 */ /* 0x000fe200078e00ff */
[----:B------:R-:W-:-:S03]  /*0ca0*/  ISETP.GT.AND P1, PT, R26, -0x1, !P2 ;  /* 0xffffffff1a00780c */ /* 0x000fc60005724270 */
[----:B------:R-:W-:Y:S02]  /*0cb0*/  IMAD.IADD R18, R18, 0x1, R19 ;  /* 0x0000000112127824 */ /* 0x000fe400078e0213 */
[----:B------:R-:W-:Y:S01]  /*0cc0*/  IMAD.MOV.U32 R19, RZ, RZ, RZ ;  /* 0x000000ffff137224 */ /* 0x000fe200078e00ff */
[----:B------:R0:W3:Y:S05]  /*0cd0*/  @P5 LDG.E.EL R8, desc[UR4][R4.64] ;  /* 0x0000000404085981 */ /* 0x0000ea000c2e1900 */
[----:B------:R1:W4:Y:S01]  /*0ce0*/  @P3 LDG.E.EL R19, desc[UR4][R6.64] ;  /* 0x0000000406133981 */ /* 0x000322000c2e1900 */
[----:B0-----:R-:W-:Y:S01]  /*0cf0*/  IMAD.WIDE R4, R23, 0x4, R2 ;  /* 0x0000000417047825 */ /* 0x001fe200078e0202 */
[----:B------:R-:W-:-:S04]  /*0d00*/  ISETP.NE.AND P3, PT, R30, RZ, PT ;  /* 0x000000ff1e00720c */ /* 0x000fc80003f65270 */
[----:B------:R-:W5:Y:S01]  /*0d10*/  @P1 LDG.E.EL R43, desc[UR4][R4.64] ;  /* 0x00000004042b1981 */ /* 0x000f62000c2e1900 */
[----:B------:R-:W-:-:S04]  /*0d20*/  ISETP.GT.AND P0, PT, R14, -0x1, P3 ;  /* 0xffffffff0e00780c */ /* 0x000fc80001f04270 */
[----:B------:R-:W-:Y:S01]  /*0d30*/  ISETP.LT.AND P3, PT, R10, 0x90, P0 ;  /* 0x000000900a00780c */ /* 0x000fe20000761270 */
[----:B-1----:R-:W-:-:S04]  /*0d40*/  IMAD.IADD R7, R20, 0x1, R33 ;  /* 0x0000000114077824 */ /* 0x002fc800078e0221 */
[----:B------:R-:W-:-:S08]  /*0d50*/  IMAD.WIDE R6, R7, 0x4, R2 ;  /* 0x0000000407067825 */ /* 0x000fd000078e0202 */
[----:B------:R-:W2:Y:S01]  /*0d60*/  @P3 LDG.E.EL R49, desc[UR4][R6.64] ;  /* 0x0000000406313981 */ /* 0x000ea2000c2e1900 */
[----:B------:R-:W-:Y:S02]  /*0d70*/  P2R R45, PR, RZ, 0x2 ;  /* 0x00000002ff2d7803 */ /* 0x000fe40000000000 */
[----:B-----5:R-:W-:-:S04]  /*0d80*/  SEL R26, R43, 0xff800000, P1 ;  /* 0xff8000002b1a7807 */ /* 0x020fc80000800000 */
[-C--:B------:R-:W-:Y:S02]  /*0d90*/  FSETP.NAN.AND P6, PT, R26, R26.reuse, PT ;  /* 0x0000001a1a00720b */ /* 0x080fe40003fc8000 */
[----:B------:R-:W-:-:S04]  /*0da0*/  FSETP.GEU.AND P2, PT, R9, R26, PT ;  /* 0x0000001a0900720b */ /* 0x000fc80003f4e000 */
[----:B------:R-:W-:-:S07]  /*0db0*/  P2R R44, PR, RZ, 0x4 ;  /* 0x00000004ff2c7803 */ /* 0x000fce0000000000 */
[----:B------:R-:W-:Y:S02]  /*0dc0*/  @!P6 SEL R26, R26, R9, !P2 ;  /* 0x000000091a1ae207 */ /* 0x000fe40005000000 */
[----:B------:R-:W-:Y:S02]  /*0dd0*/  ISETP.NE.AND P2, PT, R28, RZ, PT ;  /* 0x000000ff1c00720c */ /* 0x000fe40003f45270 */
[----:B--2---:R-:W-:Y:S02]  /*0de0*/  SEL R49, R49, 0xff800000, P3 ;  /* 0xff80000031317807 */ /* 0x004fe40001800000 */
[----:B------:R-:W-:Y:S02]  /*0df0*/  SEL R9, R22, RZ, P2 ;  /* 0x000000ff16097207 */ /* 0x000fe40001000000 */
[----:B------:R-:W-:-:S03]  /*0e00*/  FSETP.NAN.AND P0, PT, R49, R49, PT ;  /* 0x000000313100720b */ /* 0x000fc60003f08000 */
[----:B------:R-:W-:Y:S01]  /*0e10*/  FADD R47, R9, R24 ;  /* 0x00000018092f7221 */ /* 0x000fe20000000000 */
[----:B------:R-:W-:Y:S01]  /*0e20*/  IMAD.MOV.U32 R24, RZ, RZ, RZ ;  /* 0x000000ffff187224 */ /* 0x000fe200078e00ff */
[----:B------:R-:W-:-:S05]  /*0e30*/  FSETP.GEU.AND P2, PT, R26, R49, PT ;  /* 0x000000311a00720b */ /* 0x000fca0003f4e000 */
[----:B------:R0:W2:Y:S01]  /*0e40*/  @P1 LDG.E.EL R24, desc[UR4][R4.64] ;  /* 0x0000000404181981 */ /* 0x0000a2000c2e1900 */
[----:B------:R-:W-:Y:S02]  /*0e50*/  ISETP.NE.AND P1, PT, R41, RZ, PT ;  /* 0x000000ff2900720c */ /* 0x000fe40003f25270 */
[----:B------:R-:W-:Y:S02]  /*0e60*/  @!P0 SEL R49, R49, R26, !P2 ;  /* 0x0000001a31318207 */ /* 0x000fe40005000000 */
[----:B------:R-:W-:-:S04]  /*0e70*/  ISETP.GT.AND P0, PT, R29, RZ, P1 ;  /* 0x000000ff1d00720c */ /* 0x000fc80000f04270 */
[----:B------:R-:W-:Y:S01]  /*0e80*/  ISETP.LT.AND P0, PT, R10, 0x90, P0 ;  /* 0x000000900a00780c */ /* 0x000fe20000701270 */
[----:B------:R-:W-:Y:S01]  /*0e90*/  VIADD R9, R21, 0x4 ;  /* 0x0000000415097836 */ /* 0x000fe20000000000 */
[----:B---3--:R-:W-:Y:S01]  /*0ea0*/  SEL R26, R8, RZ, P5 ;  /* 0x000000ff081a7207 */ /* 0x008fe20002800000 */
[----:B------:R-:W-:Y:S02]  /*0eb0*/  IMAD.MOV.U32 R28, RZ, RZ, RZ ;  /* 0x000000ffff1c7224 */ /* 0x000fe400078e00ff */
[----:B------:R-:W-:-:S08]  /*0ec0*/  IMAD.WIDE R8, R9, 0x4, R2 ;  /* 0x0000000409087825 */ /* 0x000fd000078e0202 */
[----:B------:R-:W3:Y:S01]  /*0ed0*/  @P0 LDG.E.EL R28, desc[UR4][R8.64] ;  /* 0x00000004081c0981 */ /* 0x000ee2000c2e1900 */
[----:B------:R-:W-:Y:S01]  /*0ee0*/  P2R R33, PR, RZ, 0x4 ;  /* 0x00000004ff217803 */ /* 0x000fe20000000000 */
[----:B------:R-:W-:Y:S01]  /*0ef0*/  IMAD.MOV.U32 R22, RZ, RZ, RZ ;  /* 0x000000ffff167224 */ /* 0x000fe200078e00ff */
[----:B------:R-:W-:Y:S01]  /*0f00*/  P2R R46, PR, RZ, 0x1 ;  /* 0x00000001ff2e7803 */ /* 0x000fe20000000000 */
[----:B0-----:R-:W-:-:S04]  /*0f10*/  VIADD R5, R23, 0x4 ;  /* 0x0000000417057836 */ /* 0x001fc80000000000 */
[----:B------:R0:W5:Y:S01]  /*0f20*/  @P0 LDG.E.EL R22, desc[UR4][R8.64] ;  /* 0x0000000408160981 */ /* 0x000162000c2e1900 */
[----:B---3--:R-:W-:-:S04]  /*0f30*/  SEL R28, R28, 0xff800000, P0 ;  /* 0xff8000001c1c7807 */ /* 0x008fc80000000000 */
[-C--:B------:R-:W-:Y:S02]  /*0f40*/  FSETP.NAN.AND P2, PT, R28, R28.reuse, PT ;  /* 0x0000001c1c00720b */ /* 0x080fe40003f48000 */
[----:B------:R-:W-:-:S11]  /*0f50*/  FSETP.GEU.AND P6, PT, R27, R28, PT ;  /* 0x0000001c1b00720b */ /* 0x000fd60003fce000 */
[----:B------:R-:W-:Y:S01]  /*0f60*/  @!P2 SEL R28, R28, R27, !P6 ;  /* 0x0000001b1c1ca207 */ /* 0x000fe20007000000 */
[----:B------:R-:W-:-:S04]  /*0f70*/  IMAD.SHL.U32 R27, R14, 0x2, RZ ;  /* 0x000000020e1b7824 */ /* 0x000fc800078e00ff */
[----:B------:R-:W-:-:S05]  /*0f80*/  VIADD R4, R27, 0x1 ;  /* 0x000000011b047836 */ /* 0x000fca0000000000 */
[----:B------:R-:W-:-:S04]  /*0f90*/  ISETP.LT.AND P5, PT, R4, 0x5, P4 ;  /* 0x000000050400780c */ /* 0x000fc800027a1270 */
[----:B------:R-:W-:-:S04]  /*0fa0*/  ISETP.GT.AND P2, PT, R25, RZ, P5 ;  /* 0x000000ff1900720c */ /* 0x000fc80002f44270 */
[----:B------:R-:W-:Y:S02]  /*0fb0*/  ISETP.LT.AND P2, PT, R10, 0x90, P2 ;  /* 0x000000900a00780c */ /* 0x000fe40001741270 */
[----:B------:R-:W-:Y:S01]  /*0fc0*/  ISETP.NE.AND P0, PT, R30, RZ, PT ;  /* 0x000000ff1e00720c */ /* 0x000fe20003f05270 */
[----:B------:R-:W-:Y:S02]  /*0fd0*/  IMAD.MOV.U32 R30, RZ, RZ, RZ ;  /* 0x000000ffff1e7224 */ /* 0x000fe400078e00ff */
[----:B------:R-:W-:-:S08]  /*0fe0*/  IMAD.WIDE R4, R5, 0x4, R2 ;  /* 0x0000000405047825 */ /* 0x000fd000078e0202 */
[----:B------:R-:W3:Y:S01]  /*0ff0*/  @P2 LDG.E.EL R30, desc[UR4][R4.64] ;  /* 0x00000004041e2981 */ /* 0x000ee2000c2e1900 */
[----:B------:R-:W-:Y:S01]  /*1000*/  IMAD.MOV.U32 R20, RZ, RZ, RZ ;  /* 0x000000ffff147224 */ /* 0x000fe200078e00ff */
[----:B------:R-:W-:-:S05]  /*1010*/  P2R R43, PR, RZ, 0x8 ;  /* 0x00000008ff2b7803 */ /* 0x000fca0000000000 */
[----:B------:R1:W2:Y:S01]  /*1020*/  @P3 LDG.E.EL R20, desc[UR4][R6.64] ;  /* 0x0000000406143981 */ /* 0x0002a2000c2e1900 */
[----:B0-----:R-:W-:Y:S02]  /*1030*/  CS2R R8, SRZ ;  /* 0x0000000000087805 */ /* 0x001fe4000001ff00 */
[----:B------:R-:W-:Y:S01]  /*1040*/  P2R R41, PR, RZ, 0x40 ;  /* 0x00000040ff297803 */ /* 0x000fe20000000000 */
[----:B------:R-:W-:-:S03]  /*1050*/  FADD R26, R47, R26 ;  /* 0x0000001a2f1a7221 */ /* 0x000fc60000000000 */
[----:B------:R0:W2:Y:S01]  /*1060*/  @P2 LDG.E.EL R8, desc[UR4][R4.64] ;  /* 0x0000000404082981 */ /* 0x0000a2000c2e1900 */
[----:B-1----:R-:W-:-:S04]  /*1070*/  VIADD R7, R21, 0x5 ;  /* 0x0000000515077836 */ /* 0x002fc80000000000 */
[----:B------:R-:W-:Y:S01]  /*1080*/  IMAD.WIDE R6, R7, 0x4, R2 ;  /* 0x0000000407067825 */ /* 0x000fe200078e0202 */
[----:B---3--:R-:W-:-:S04]  /*1090*/  SEL R30, R30, 0xff800000, P2 ;  /* 0xff8000001e1e7807 */ /* 0x008fc80001000000 */
[-C--:B------:R-:W-:Y:S02]  /*10a0*/  FSETP.NAN.AND P4, PT, R30, R30.reuse, PT ;  /* 0x0000001e1e00720b */ /* 0x080fe40003f88000 */
[----:B------:R-:W-:-:S11]  /*10b0*/  FSETP.GEU.AND P3, PT, R49, R30, PT ;  /* 0x0000001e3100720b */ /* 0x000fd60003f6e000 */
[----:B------:R-:W-:Y:S02]  /*10c0*/  @!P4 SEL R30, R30, R49, !P3 ;  /* 0x000000311e1ec207 */ /* 0x000fe40005800000 */
[----:B------:R-:W-:-:S04]  /*10d0*/  ISETP.GT.AND P4, PT, R29, -0x1, P1 ;  /* 0xffffffff1d00780c */ /* 0x000fc80000f84270 */
[----:B------:R-:W-:-:S13]  /*10e0*/  ISETP.LT.AND P4, PT, R10, 0x90, P4 ;  /* 0x000000900a00780c */ /* 0x000fda0002781270 */
[----:B------:R-:W3:Y:S01]  /*10f0*/  @P4 LDG.E.EL R9, desc[UR4][R6.64] ;  /* 0x0000000406094981 */ /* 0x000ee2000c2e1900 */
[----:B------:R-:W-:Y:S01]  /*1100*/  P2R R47, PR, RZ, 0x8 ;  /* 0x00000008ff2f7803 */ /* 0x000fe20000000000 */
[----:B0-----:R-:W-:-:S04]  /*1110*/  VIADD R5, R23, 0x5 ;  /* 0x0000000517057836 */ /* 0x001fc80000000000 */
[----:B------:R-:W-:Y:S01]  /*1120*/  IMAD.WIDE R4, R5, 0x4, R2 ;  /* 0x0000000405047825 */ /* 0x000fe200078e0202 */
[----:B---3--:R-:W-:-:S04]  /*1130*/  SEL R9, R9, 0xff800000, P4 ;  /* 0xff80000009097807 */ /* 0x008fc80002000000 */
[-C--:B------:R-:W-:Y:S02]  /*1140*/  FSETP.NAN.AND P6, PT, R9, R9.reuse, PT ;  /* 0x000000090900720b */ /* 0x080fe40003fc8000 */
[----:B------:R-:W-:-:S11]  /*1150*/  FSETP.GEU.AND P3, PT, R28, R9, PT ;  /* 0x000000091c00720b */ /* 0x000fd60003f6e000 */
[----:B------:R-:W-:Y:S02]  /*1160*/  @!P6 SEL R9, R9, R28, !P3 ;  /* 0x0000001c0909e207 */ /* 0x000fe40005800000 */
[----:B------:R-:W-:-:S04]  /*1170*/  ISETP.GT.AND P6, PT, R25, -0x1, P5 ;  /* 0xffffffff1900780c */ /* 0x000fc80002fc4270 */
[----:B------:R-:W-:Y:S01]  /*1180*/  ISETP.LT.AND P6, PT, R10, 0x90, P6 ;  /* 0x000000900a00780c */ /* 0x000fe200037c1270 */
[----:B------:R-:W-:-:S12]  /*1190*/  IMAD.MOV.U32 R25, RZ, RZ, RZ ;  /* 0x000000ffff197224 */ /* 0x000fd800078e00ff */
[----:B------:R-:W3:Y:S01]  /*11a0*/  @P6 LDG.E.EL R25, desc[UR4][R4.64] ;  /* 0x0000000404196981 */ /* 0x000ee2000c2e1900 */
[----:B------:R-:W-:Y:S01]  /*11b0*/  P2R R29, PR, RZ, 0x8 ;  /* 0x00000008ff1d7803 */ /* 0x000fe20000000000 */
[----:B------:R-:W-:Y:S01]  /*11c0*/  IMAD.MOV.U32 R28, RZ, RZ, RZ ;  /* 0x000000ffff1c7224 */ /* 0x000fe200078e00ff */
[----:B------:R-:W-:Y:S02]  /*11d0*/  P2R R49, PR, RZ, 0x4 ;  /* 0x00000004ff317803 */ /* 0x000fe40000000000 */
[----:B------:R-:W-:Y:S02]  /*11e0*/  ISETP.NE.AND P2, PT, R48, RZ, PT ;  /* 0x000000ff3000720c */ /* 0x000fe40003f45270 */
[----:B------:R-:W-:Y:S01]  /*11f0*/  P2R R48, PR, RZ, 0x10 ;  /* 0x00000010ff307803 */ /* 0x000fe20000000000 */
[----:B------:R0:W2:Y:S01]  /*1200*/  @P4 LDG.E.EL R28, desc[UR4][R6.64] ;  /* 0x00000004061c4981 */ /* 0x0000a2000c2e1900 */
[----:B------:R-:W-:Y:S02]  /*1210*/  PLOP3.LUT P5, PT, P0, P5, PT, 0x80, 0x0 ;  /* 0x000000000000781c */ /* 0x000fe400007ab070 */
[----:B------:R-:W-:Y:S01]  /*1220*/  ISETP.NE.AND P0, PT, R43, RZ, PT ;  /* 0x000000ff2b00720c */ /* 0x000fe20003f05270 */
[----:B0-----:R-:W-:-:S02]  /*1230*/  VIADD R7, R21, 0x6 ;  /* 0x0000000615077836 */ /* 0x001fc40000000000 */
[----:B------:R-:W-:Y:S02]  /*1240*/  IMAD.MOV.U32 R21, RZ, RZ, RZ ;  /* 0x000000ffff157224 */ /* 0x000fe400078e00ff */
[----:B------:R-:W-:Y:S01]  /*1250*/  IMAD.WIDE R6, R7, 0x4, R2 ;  /* 0x0000000407067825 */ /* 0x000fe200078e0202 */
[----:B------:R-:W-:-:S03]  /*1260*/  ISETP.LT.AND P5, PT, R10, 0x90, P5 ;  /* 0x000000900a00780c */ /* 0x000fc60002fa1270 */
[----:B------:R-:W-:-:S04]  /*1270*/  VIADD R23, R23, 0x6 ;  /* 0x0000000617177836 */ /* 0x000fc80000000000 */
[----:B------:R-:W-:-:S04]  /*1280*/  IMAD.WIDE R2, R23, 0x4, R2 ;  /* 0x0000000417027825 */ /* 0x000fc800078e0202 */
[----:B------:R-:W-:Y:S02]  /*1290*/  IMAD.MOV.U32 R23, RZ, RZ, RZ ;  /* 0x000000ffff177224 */ /* 0x000fe400078e00ff */
[----:B------:R-:W-:-:S04]  /*12a0*/  IMAD.HI R11, R11, 0x55555556, RZ ;  /* 0x555555560b0b7827 */ /* 0x000fc800078e02ff */
[----:B------:R-:W-:Y:S01]  /*12b0*/  IMAD.HI R13, R13, 0x55555556, RZ ;  /* 0x555555560d0d7827 */ /* 0x000fe200078e02ff */
[----:B---3--:R-:W-:-:S04]  /*12c0*/  SEL R25, R25, 0xff800000, P6 ;  /* 0xff80000019197807 */ /* 0x008fc80003000000 */
[-C--:B------:R-:W-:Y:S02]  /*12d0*/  FSETP.NAN.AND P3, PT, R25, R25.reuse, PT ;  /* 0x000000191900720b */ /* 0x080fe40003f68000 */
[----:B------:R-:W-:-:S11]  /*12e0*/  FSETP.GEU.AND P4, PT, R30, R25, PT ;  /* 0x000000191e00720b */ /* 0x000fd60003f8e000 */
[----:B------:R-:W-:Y:S02]  /*12f0*/  @!P3 SEL R25, R25, R30, !P4 ;  /* 0x0000001e1919b207 */ /* 0x000fe40006000000 */
[----:B------:R-:W-:-:S04]  /*1300*/  ISETP.NE.AND P3, PT, R42, RZ, PT ;  /* 0x000000ff2a00720c */ /* 0x000fc80003f65270 */
[----:B----4-:R-:W-:Y:S02]  /*1310*/  SEL R19, R19, RZ, P3 ;  /* 0x000000ff13137207 */ /* 0x010fe40001800000 */
[----:B------:R-:W-:-:S04]  /*1320*/  PLOP3.LUT P3, PT, P2, P1, PT, 0x80, 0x0 ;  /* 0x000000000000781c */ /* 0x000fc80001763070 */
[----:B------:R-:W-:Y:S02]  /*1330*/  ISETP.LT.AND P3, PT, R10, 0x90, P3 ;  /* 0x000000900a00780c */ /* 0x000fe40001f61270 */
[----:B------:R-:W-:Y:S02]  /*1340*/  P2R R30, PR, RZ, 0x1 ;  /* 0x00000001ff1e7803 */ /* 0x000fe40000000000 */
[----:B------:R-:W-:Y:S02]  /*1350*/  ISETP.NE.AND P0, PT, R37, RZ, PT ;  /* 0x000000ff2500720c */ /* 0x000fe40003f05270 */
[----:B------:R-:W-:Y:S02]  /*1360*/  P2R R50, PR, RZ, 0x10 ;  /* 0x00000010ff327803 */ /* 0x000fe40000000000 */
[----:B------:R-:W-:Y:S02]  /*1370*/  P2R R37, PR, RZ, 0x1 ;  /* 0x00000001ff257803 */ /* 0x000fe40000000000 */
[----:B------:R-:W-:-:S02]  /*1380*/  ISETP.NE.AND P0, PT, R38, RZ, PT ;  /* 0x000000ff2600720c */ /* 0x000fc40003f05270 */
[----:B------:R-:W-:Y:S01]  /*1390*/  ISETP.NE.AND P4, PT, R36, RZ, PT ;  /* 0x000000ff2400720c */ /* 0x000fe20003f85270 */
[----:B------:R-:W3:Y:S01]  /*13a0*/  @P3 LDG.E.EL R21, desc[UR4][R6.64] ;  /* 0x0000000406153981 */ /* 0x000ee2000c2e1900 */
[----:B------:R-:W-:Y:S02]  /*13b0*/  P2R R38, PR, RZ, 0x1 ;  /* 0x00000001ff267803 */ /* 0x000fe40000000000 */
[----:B------:R-:W-:Y:S01]  /*13c0*/  ISETP.NE.AND P0, PT, R34, RZ, PT ;  /* 0x000000ff2200720c */ /* 0x000fe20003f05270 */
[----:B------:R-:W4:Y:S01]  /*13d0*/  @P3 LDG.E.EL R23, desc[UR4][R6.64] ;  /* 0x0000000406173981 */ /* 0x000f22000c2e1900 */
[----:B------:R-:W-:Y:S02]  /*13e0*/  P2R R34, PR, RZ, 0x10 ;  /* 0x00000010ff227803 */ /* 0x000fe40000000000 */
[----:B------:R-:W-:Y:S01]  /*13f0*/  ISETP.NE.AND P4, PT, R39, RZ, PT ;  /* 0x000000ff2700720c */ /* 0x000fe20003f85270 */
[----:B------:R-:W-:Y:S01]  /*1400*/  FADD R39, R26, R19 ;  /* 0x000000131a277221 */ /* 0x000fe20000000000 */
[----:B------:R-:W-:-:S06]  /*1410*/  IMAD.MOV.U32 R19, RZ, RZ, RZ ;  /* 0x000000ffff137224 */ /* 0x000fcc00078e00ff */
[----:B------:R0:W4:Y:S02]  /*1420*/  @P6 LDG.E.EL R19, desc[UR4][R4.64] ;  /* 0x0000000404136981 */ /* 0x000124000c2e1900 */
[----:B0-----:R-:W-:-:S06]  /*1430*/  CS2R R4, SRZ ;  /* 0x0000000000047805 */ /* 0x001fcc000001ff00 */
[----:B------:R-:W4:Y:S04]  /*1440*/  @P5 LDG.E.EL R5, desc[UR4][R2.64] ;  /* 0x0000000402055981 */ /* 0x000f28000c2e1900 */
[----:B------:R0:W4:Y:S01]  /*1450*/  @P5 LDG.E.EL R4, desc[UR4][R2.64] ;  /* 0x0000000402045981 */ /* 0x000122000c2e1900 */
[----:B------:R-:W-:Y:S02]  /*1460*/  P2R R26, PR, RZ, 0x40 ;  /* 0x00000040ff1a7803 */ /* 0x000fe40000000000 */
[----:B------:R-:W-:Y:S01]  /*1470*/  ISETP.NE.AND P6, PT, R35, RZ, PT ;  /* 0x000000ff2300720c */ /* 0x000fe20003fc5270 */
[----:B------:R-:W-:Y:S01]  /*1480*/  IMAD.HI R35, R10, 0x55555556, RZ ;  /* 0x555555560a237827 */ /* 0x000fe200078e02ff */
[----:B------:R-:W-:-:S04]  /*1490*/  LEA.HI R6, R11, R11, RZ, 0x1 ;  /* 0x0000000b0b067211 */ /* 0x000fc800078f08ff */
[----:B------:R-:W-:Y:S01]  /*14a0*/  LEA.HI R35, R35, R35, RZ, 0x1 ;  /* 0x0000002323237211 */ /* 0x000fe200078f08ff */
[----:B0-----:R-:W-:Y:S01]  /*14b0*/  IMAD.HI R2, R12, 0x55555556, RZ ;  /* 0x555555560c027827 */ /* 0x001fe200078e02ff */
[----:B------:R-:W-:Y:S02]  /*14c0*/  P2R R36, PR, RZ, 0x10 ;  /* 0x00000010ff247803 */ /* 0x000fe40000000000 */
[----:B------:R-:W-:Y:S01]  /*14d0*/  ISETP.NE.AND P4, PT, R40, RZ, PT ;  /* 0x000000ff2800720c */ /* 0x000fe20003f85270 */
[----:B------:R-:W-:Y:S01]  /*14e0*/  IMAD R40, R35, -0x3, R10 ;  /* 0xfffffffd23287824 */ /* 0x000fe200078e020a */
[----:B------:R-:W-:Y:S01]  /*14f0*/  LEA.HI R3, R2, R2, RZ, 0x1 ;  /* 0x0000000202037211 */ /* 0x000fe200078f08ff */
[----:B------:R-:W-:Y:S02]  /*1500*/  VIADD R2, R10, 0x1 ;  /* 0x000000010a027836 */ /* 0x000fe40000000000 */
[----:B------:R-:W-:Y:S01]  /*1510*/  IMAD R12, R6, -0x3, R35 ;  /* 0xfffffffd060c7824 */ /* 0x000fe200078e0223 */
[----:B------:R-:W-:Y:S01]  /*1520*/  LEA.HI R6, R13, R13, RZ, 0x1 ;  /* 0x0000000d0d067211 */ /* 0x000fe200078f08ff */
[----:B------:R-:W-:Y:S01]  /*1530*/  IMAD.SHL.U32 R42, R40, 0x2, RZ ;  /* 0x00000002282a7824 */ /* 0x000fe200078e00ff */
[----:B------:R-:W-:Y:S01]  /*1540*/  ISETP.NE.AND P1, PT, R45, RZ, PT ;  /* 0x000000ff2d00720c */ /* 0x000fe20003f25270 */
[----:B------:R-:W-:-:S02]  /*1550*/  IMAD R2, R3, -0x3, R2 ;  /* 0xfffffffd03027824 */ /* 0x000fc400078e0202 */
[----:B------:R-:W-:Y:S01]  /*1560*/  VIADD R42, R42, 0xffffffff ;  /* 0xffffffff2a2a7836 */ /* 0x000fe20000000000 */
[----:B--2---:R-:W-:Y:S01]  /*1570*/  SEL R24, R24, RZ, P1 ;  /* 0x000000ff18187207 */ /* 0x004fe20000800000 */
[----:B------:R-:W-:Y:S01]  /*1580*/  IMAD R35, R6, -0x3, R3 ;  /* 0xfffffffd06237824 */ /* 0x000fe200078e0203 */
[----:B------:R-:W-:Y:S01]  /*1590*/  ISETP.GT.AND P1, PT, R40, RZ, PT ;  /* 0x000000ff2800720c */ /* 0x000fe20003f24270 */
[----:B------:R-:W-:-:S03]  /*15a0*/  IMAD.SHL.U32 R6, R2, 0x2, RZ ;  /* 0x0000000202067824 */ /* 0x000fc600078e00ff */
[----:B------:R-:W-:Y:S01]  /*15b0*/  SEL R7, R42, RZ, P1 ;  /* 0x000000ff2a077207 */ /* 0x000fe20000800000 */
[----:B------:R-:W-:Y:S01]  /*15c0*/  VIADD R3, R6, 0xffffffff ;  /* 0xffffffff06037836 */ /* 0x000fe20000000000 */
[----:B------:R-:W-:Y:S01]  /*15d0*/  ISETP.GT.AND P1, PT, R2, RZ, PT ;  /* 0x000000ff0200720c */ /* 0x000fe20003f24270 */
[----:B------:R-:W-:-:S03]  /*15e0*/  VIADD R6, R6, 0x2 ;  /* 0x0000000206067836 */ /* 0x000fc60000000000 */
[----:B------:R-:W-:Y:S02]  /*15f0*/  SEL R3, R3, RZ, P1 ;  /* 0x000000ff03037207 */ /* 0x000fe40000800000 */
[----:B------:R-:W-:Y:S01]  /*1600*/  ISETP.GE.AND P1, PT, R2, 0x2, PT ;  /* 0x000000020200780c */ /* 0x000fe20003f26270 */
[----:B------:R-:W-:-:S03]  /*1610*/  VIADD R17, R17, 0x2 ;  /* 0x0000000211117836 */ /* 0x000fc60000000000 */
[----:B------:R-:W-:Y:S02]  /*1620*/  SEL R6, R6, RZ, !P1 ;  /* 0x000000ff06067207 */ /* 0x000fe40004800000 */
[----:B------:R-:W-:Y:S01]  /*1630*/  ISETP.GE.AND P1, PT, R0, 0x2, PT ;  /* 0x000000020000780c */ /* 0x000fe20003f26270 */
[----:B------:R-:W-:-:S03]  /*1640*/  VIADD R11, R27, 0x2 ;  /* 0x000000021b0b7836 */ /* 0x000fc60000000000 */
[----:B------:R-:W-:Y:S02]  /*1650*/  SEL R17, R17, RZ, !P1 ;  /* 0x000000ff11117207 */ /* 0x000fe40004800000 */
[----:B------:R-:W-:-:S04]  /*1660*/  ISETP.GE.AND P1, PT, R14, 0x2, PT ;  /* 0x000000020e00780c */ /* 0x000fc80003f26270 */
[----:B------:R-:W-:Y:S02]  /*1670*/  SEL R13, R11, RZ, !P1 ;  /* 0x000000ff0b0d7207 */ /* 0x000fe40004800000 */
[----:B------:R-:W-:-:S04]  /*1680*/  ISETP.GT.AND P1, PT, R0, 0x1, PT ;  /* 0x000000010000780c */ /* 0x000fc80003f24270 */
[----:B------:R-:W-:Y:S02]  /*1690*/  SEL R0, RZ, 0x5, !P1 ;  /* 0x00000005ff007807 */ /* 0x000fe40004800000 */
[----:B------:R-:W-:-:S04]  /*16a0*/  ISETP.GT.AND P1, PT, R35, 0x1, PT ;  /* 0x000000012300780c */ /* 0x000fc80003f24270 */
[----:B------:R-:W-:Y:S02]  /*16b0*/  SEL R40, RZ, 0x5, !P1 ;  /* 0x00000005ff287807 */ /* 0x000fe40004800000 */
[----:B------:R-:W-:Y:S01]  /*16c0*/  ISETP.NE.AND P1, PT, R31, RZ, PT ;  /* 0x000000ff1f00720c */ /* 0x000fe20003f25270 */
[----:B------:R-:W-:-:S03]  /*16d0*/  IMAD.IADD R11, R0, 0x1, R17 ;  /* 0x00000001000b7824 */ /* 0x000fc600078e0211 */
[----:B------:R-:W-:Y:S01]  /*16e0*/  SEL R17, RZ, 0x1, !P1 ;  /* 0x00000001ff117807 */ /* 0x000fe20004800000 */
[----:B------:R-:W-:Y:S01]  /*16f0*/  IMAD.IADD R0, R40, 0x1, R13 ;  /* 0x0000000128007824 */ /* 0x000fe200078e020d */
[----:B------:R-:W-:Y:S02]  /*1700*/  SEL R13, RZ, 0x1, !P0 ;  /* 0x00000001ff0d7807 */ /* 0x000fe40004000000 */
[----:B------:R-:W-:Y:S02]  /*1710*/  SEL R17, R17, 0x2, P4 ;  /* 0x0000000211117807 */ /* 0x000fe40002000000 */
[----:B------:R-:W-:Y:S02]  /*1720*/  ISETP.NE.AND P4, PT, R36, RZ, PT ;  /* 0x000000ff2400720c */ /* 0x000fe40003f85270 */
[----:B------:R-:W-:Y:S02]  /*1730*/  ISETP.GT.AND P0, PT, R14, RZ, PT ;  /* 0x000000ff0e00720c */ /* 0x000fe40003f04270 */
[----:B------:R-:W-:Y:S01]  /*1740*/  SEL R14, R13, 0x2, P4 ;  /* 0x000000020d0e7807 */ /* 0x000fe20002000000 */
[----:B------:R-:W-:-:S05]  /*1750*/  VIADD R13, R27, 0xffffffff ;  /* 0xffffffff1b0d7836 */ /* 0x000fca0000000000 */
[----:B------:R-:W-:Y:S02]  /*1760*/  SEL R13, R13, RZ, P0 ;  /* 0x000000ff0d0d7207 */ /* 0x000fe40000000000 */
[----:B------:R-:W-:-:S04]  /*1770*/  ISETP.NE.AND P0, PT, R38, RZ, PT ;  /* 0x000000ff2600720c */ /* 0x000fc80003f05270 */
[----:B------:R-:W-:Y:S02]  /*1780*/  SEL R17, R17, 0x3, P0 ;  /* 0x0000000311117807 */ /* 0x000fe40000000000 */
[----:B------:R-:W-:-:S04]  /*1790*/  ISETP.NE.AND P0, PT, R37, RZ, PT ;  /* 0x000000ff2500720c */ /* 0x000fc80003f05270 */
[----:B------:R-:W-:Y:S02]  /*17a0*/  SEL R14, R14, 0x3, P0 ;  /* 0x000000030e0e7807 */ /* 0x000fe40000000000 */
[----:B------:R-:W-:Y:S02]  /*17b0*/  ISETP.NE.AND P0, PT, R30, RZ, PT ;  /* 0x000000ff1e00720c */ /* 0x000fe40003f05270 */
[----:B------:R-:W-:Y:S02]  /*17c0*/  ISETP.NE.AND P2, PT, R44, RZ, PT ;  /* 0x000000ff2c00720c */ /* 0x000fe40003f45270 */
[----:B------:R-:W-:Y:S02]  /*17d0*/  SEL R27, R20, RZ, P0 ;  /* 0x000000ff141b7207 */ /* 0x000fe40000000000 */
[----:B------:R-:W-:Y:S02]  /*17e0*/  ISETP.NE.AND P0, PT, R46, RZ, PT ;  /* 0x000000ff2e00720c */ /* 0x000fe40003f05270 */
[----:B------:R-:W-:-:S02]  /*17f0*/  ISETP.NE.AND P4, PT, R34, RZ, PT ;  /* 0x000000ff2200720c */ /* 0x000fc40003f85270 */
[----:B-----5:R-:W-:Y:S02]  /*1800*/  SEL R22, R22, RZ, P0 ;  /* 0x000000ff16167207 */ /* 0x020fe40000000000 */
[----:B------:R-:W-:Y:S02]  /*1810*/  ISETP.NE.AND P0, PT, R33, RZ, PT ;  /* 0x000000ff2100720c */ /* 0x000fe40003f05270 */
[----:B------:R-:W-:Y:S02]  /*1820*/  SEL R14, R14, 0x4, P2 ;  /* 0x000000040e0e7807 */ /* 0x000fe40001000000 */
[----:B------:R-:W-:Y:S02]  /*1830*/  SEL R17, R17, 0x4, P4 ;  /* 0x0000000411117807 */ /* 0x000fe40002000000 */
[----:B------:R-:W-:Y:S02]  /*1840*/  ISETP.NE.AND P4, PT, R48, RZ, PT ;  /* 0x000000ff3000720c */ /* 0x000fe40003f85270 */
[----:B------:R-:W-:-:S02]  /*1850*/  SEL R14, R14, 0x5, P0 ;  /* 0x000000050e0e7807 */ /* 0x000fc40000000000 */
[----:B------:R-:W-:Y:S02]  /*1860*/  ISETP.GT.AND P0, PT, R2, 0x1, PT ;  /* 0x000000010200780c */ /* 0x000fe40003f04270 */
[----:B------:R-:W-:Y:S02]  /*1870*/  SEL R28, R28, RZ, P4 ;  /* 0x000000ff1c1c7207 */ /* 0x000fe40002000000 */
[----:B------:R-:W-:Y:S02]  /*1880*/  ISETP.NE.AND P4, PT, R29, RZ, PT ;  /* 0x000000ff1d00720c */ /* 0x000fe40003f85270 */
[----:B------:R-:W-:Y:S02]  /*1890*/  SEL R29, RZ, 0x5, !P0 ;  /* 0x00000005ff1d7807 */ /* 0x000fe40004000000 */
[C---:B------:R-:W-:Y:S01]  /*18a0*/  ISETP.GT.AND P1, PT, R12.reuse, RZ, PT ;  /* 0x000000ff0c00720c */ /* 0x040fe20003f24270 */
[----:B------:R-:W-:Y:S02]  /*18b0*/  IMAD.SHL.U32 R12, R12, 0x2, RZ ;  /* 0x000000020c0c7824 */ /* 0x000fe400078e00ff */
[----:B------:R-:W-:-:S02]  /*18c0*/  IMAD.IADD R6, R29, 0x1, R6 ;  /* 0x000000011d067824 */ /* 0x000fc400078e0206 */
[----:B------:R-:W-:Y:S02]  /*18d0*/  VIADD R12, R12, 0xffffffff ;  /* 0xffffffff0c0c7836 */ /* 0x000fe40000000000 */
[----:B------:R-:W-:Y:S01]  /*18e0*/  IMAD.IADD R29, R6, 0x1, -R3 ;  /* 0x00000001061d7824 */ /* 0x000fe200078e0a03 */
[----:B------:R-:W-:Y:S01]  /*18f0*/  ISETP.NE.AND P2, PT, R49, RZ, PT ;  /* 0x000000ff3100720c */ /* 0x000fe20003f45270 */
[----:B------:R-:W-:Y:S01]  /*1900*/  IMAD.IADD R40, R18, 0x1, -R7 ;  /* 0x0000000112287824 */ /* 0x000fe200078e0a07 */
[----:B------:R-:W-:Y:S01]  /*1910*/  SEL R12, R12, RZ, P1 ;  /* 0x000000ff0c0c7207 */ /* 0x000fe20000800000 */
[----:B------:R-:W-:Y:S02]  /*1920*/  IMAD.IADD R3, R3, 0x1, -R6 ;  /* 0x0000000103037824 */ /* 0x000fe400078e0a06 */
[----:B------:R-:W-:Y:S01]  /*1930*/  IMAD R0, R0, R29, RZ ;  /* 0x0000001d00007224 */ /* 0x000fe200078e02ff */
[----:B------:R-:W-:Y:S01]  /*1940*/  SEL R8, R8, RZ, P2 ;  /* 0x000000ff08087207 */ /* 0x000fe20001000000 */
[----:B------:R-:W-:Y:S01]  /*1950*/  IMAD R11, R11, R40, RZ ;  /* 0x000000280b0b7224 */ /* 0x000fe200078e02ff */
[----:B------:R-:W-:Y:S01]  /*1960*/  ISETP.NE.AND P2, PT, R41, RZ, PT ;  /* 0x000000ff2900720c */ /* 0x000fe20003f45270 */
[----:B------:R-:W-:Y:S01]  /*1970*/  IMAD.IADD R7, R7, 0x1, -R18 ;  /* 0x0000000107077824 */ /* 0x000fe200078e0a12 */
[----:B------:R-:W-:Y:S01]  /*1980*/  SEL R17, R17, 0x5, P6 ;  /* 0x0000000511117807 */ /* 0x000fe20003000000 */
[----:B------:R-:W-:-:S02]  /*1990*/  IMAD R0, R13, R3, R0 ;  /* 0x000000030d007224 */ /* 0x000fc400078e0200 */
[----:B------:R-:W-:Y:S01]  /*19a0*/  IMAD R7, R12, R7, R11 ;  /* 0x000000070c077224 */ /* 0x000fe200078e020b */
[----:B------:R-:W-:Y:S02]  /*19b0*/  SEL R17, R17, 0x6, P2 ;  /* 0x0000000611117807 */ /* 0x000fe40001000000 */
[----:B------:R-:W-:Y:S02]  /*19c0*/  ISETP.NE.AND P1, PT, R32, RZ, PT ;  /* 0x000000ff2000720c */ /* 0x000fe40003f25270 */
[----:B------:R-:W-:Y:S02]  /*19d0*/  I2FP.F32.S32 R13, R0 ;  /* 0x00000000000d7245 */ /* 0x000fe40000201400 */
[----:B------:R-:W-:Y:S02]  /*19e0*/  I2FP.F32.S32 R11, R7 ;  /* 0x00000007000b7245 */ /* 0x000fe40000201400 */
[----:B------:R-:W-:Y:S01]  /*19f0*/  SEL R17, R17, 0x7, P4 ;  /* 0x0000000711117807 */ /* 0x000fe20002000000 */
[----:B------:R-:W-:Y:S01]  /*1a00*/  FADD R24, R39, R24 ;  /* 0x0000001827187221 */ /* 0x000fe20000000000 */
[----:B------:R-:W-:-:S02]  /*1a10*/  SEL R15, R15, RZ, P1 ;  /* 0x000000ff0f0f7207 */ /* 0x000fc40000800000 */
[----:B------:R-:W-:Y:S02]  /*1a20*/  ISETP.NE.AND P1, PT, R47, RZ, PT ;  /* 0x000000ff2f00720c */ /* 0x000fe40003f25270 */
[C---:B------:R-:W-:Y:S01]  /*1a30*/  FSETP.GT.AND P2, PT, |R11|.reuse, 8.50705917302346158658e+37, PT ;  /* 0x7e8000000b00780b */ /* 0x040fe20003f44200 */
[----:B------:R-:W-:Y:S01]  /*1a40*/  FADD R27, R24, R27 ;  /* 0x0000001b181b7221 */ /* 0x000fe20000000000 */
[----:B------:R-:W-:Y:S02]  /*1a50*/  ISETP.NE.AND P6, PT, R26, RZ, PT ;  /* 0x000000ff1a00720c */ /* 0x000fe40003fc5270 */
[----:B------:R-:W-:Y:S02]  /*1a60*/  SEL R14, R14, 0x6, P1 ;  /* 0x000000060e0e7807 */ /* 0x000fe40000800000 */
[----:B------:R-:W-:Y:S01]  /*1a70*/  FSETP.GEU.AND P1, PT, |R11|, 1.175494350822287508e-38, PT ;  /* 0x008000000b00780b */ /* 0x000fe20003f2e200 */
[----:B------:R-:W-:Y:S01]  /*1a80*/  FADD R8, R27, R8 ;  /* 0x000000081b087221 */ /* 0x000fe20000000000 */
[----:B------:R-:W-:-:S05]  /*1a90*/  FADD R15, R16, R15 ;  /* 0x0000000f100f7221 */ /* 0x000fca0000000000 */
[----:B------:R-:W-:Y:S01]  /*1aa0*/  @P2 FMUL R11, R11, 0.25 ;  /* 0x3e8000000b0b2820 */ /* 0x000fe20000400000 */
[----:B------:R-:W-:-:S05]  /*1ab0*/  FADD R15, R15, R22 ;  /* 0x000000160f0f7221 */ /* 0x000fca0000000000 */
[----:B------:R-:W-:Y:S01]  /*1ac0*/  @!P1 FMUL R11, R11, 16777216 ;  /* 0x4b8000000b0b9820 */ /* 0x000fe20000400000 */
[----:B------:R-:W-:-:S03]  /*1ad0*/  FADD R28, R15, R28 ;  /* 0x0000001c0f1c7221 */ /* 0x000fc60000000000 */
[----:B------:R0:W1:Y:S01]  /*1ae0*/  MUFU.RCP R15, R11 ;  /* 0x0000000b000f7308 */ /* 0x0000620000001000 */
[----:B---3--:R-:W-:-:S04]  /*1af0*/  SEL R2, R21, 0xff800000, P3 ;  /* 0xff80000015027807 */ /* 0x008fc80001800000 */
[-C--:B------:R-:W-:Y:S02]  /*1b00*/  FSETP.NAN.AND P0, PT, R2, R2.reuse, PT ;  /* 0x000000020200720b */ /* 0x080fe40003f08000 */
[----:B----4-:R-:W-:Y:S02]  /*1b10*/  SEL R23, R23, RZ, P3 ;  /* 0x000000ff17177207 */ /* 0x010fe40001800000 */
[----:B------:R-:W-:Y:S02]  /*1b20*/  FSETP.GEU.AND P4, PT, R9, R2, PT ;  /* 0x000000020900720b */ /* 0x000fe40003f8e000 */
[----:B------:R-:W-:-:S07]  /*1b30*/  FSETP.GT.AND P3, PT, |R13|, 8.50705917302346158658e+37, PT ;  /* 0x7e8000000d00780b */ /* 0x000fce0003f64200 */
[----:B------:R-:W-:Y:S02]  /*1b40*/  @!P0 SEL R2, R2, R9, !P4 ;  /* 0x0000000902028207 */ /* 0x000fe40006000000 */
[----:B------:R-:W-:Y:S02]  /*1b50*/  FSETP.GEU.AND P0, PT, |R13|, 1.175494350822287508e-38, PT ;  /* 0x008000000d00780b */ /* 0x000fe40003f0e200 */
[----:B------:R-:W-:Y:S02]  /*1b60*/  SEL R19, R19, RZ, P6 ;  /* 0x000000ff13137207 */ /* 0x000fe40003000000 */
[----:B------:R-:W-:Y:S02]  /*1b70*/  SEL R3, R5, 0xff800000, P5 ;  /* 0xff80000005037807 */ /* 0x000fe40002800000 */
[----:B------:R-:W-:Y:S02]  /*1b80*/  SEL R0, R4, RZ, P5 ;  /* 0x000000ff04007207 */ /* 0x000fe40002800000 */
[----:B------:R-:W2:Y:S01]  /*1b90*/  LDC.64 R4, c[0x0][0x218] ;  /* 0x00008600ff047b82 */ /* 0x000ea20000000a00 */
[----:B------:R-:W-:Y:S01]  /*1ba0*/  FSETP.NAN.AND P5, PT, R3, R3, PT ;  /* 0x000000030300720b */ /* 0x000fe20003fa8000 */
[----:B------:R-:W-:Y:S01]  /*1bb0*/  FADD R19, R8, R19 ;  /* 0x0000001308137221 */ /* 0x000fe20000000000 */
[----:B------:R-:W-:Y:S01]  /*1bc0*/  @P3 FMUL R13, R13, 0.25 ;  /* 0x3e8000000d0d3820 */ /* 0x000fe20000400000 */
[----:B------:R-:W-:-:S04]  /*1bd0*/  ISETP.NE.AND P6, PT, R50, RZ, PT ;  /* 0x000000ff3200720c */ /* 0x000fc80003fc5270 */
[----:B------:R-:W0:Y:S01]  /*1be0*/  LDC.64 R8, c[0x0][0x228] ;  /* 0x00008a00ff087b82 */ /* 0x000e220000000a00 */
[----:B------:R-:W-:Y:S01]  /*1bf0*/  @!P0 FMUL R13, R13, 16777216 ;  /* 0x4b8000000d0d8820 */ /* 0x000fe20000400000 */
[----:B------:R-:W-:Y:S02]  /*1c00*/  SEL R14, R14, 0x7, P6 ;  /* 0x000000070e0e7807 */ /* 0x000fe40003000000 */
[----:B------:R-:W-:Y:S02]  /*1c10*/  SEL R16, R17, 0x8, P4 ;  /* 0x0000000811107807 */ /* 0x000fe40002000000 */
[----:B------:R-:W-:Y:S02]  /*1c20*/  FSETP.GEU.AND P4, PT, R25, R3, PT ;  /* 0x000000031900720b */ /* 0x000fe40003f8e000 */
[----:B------:R-:W-:Y:S01]  /*1c30*/  ISETP.GE.AND P6, PT, R10, 0x90, PT ;  /* 0x000000900a00780c */ /* 0x000fe20003fc6270 */
[----:B------:R-:W3:Y:S01]  /*1c40*/  MUFU.RCP R13, R13 ;  /* 0x0000000d000d7308 */ /* 0x000ee20000001000 */
[----:B------:R-:W-:Y:S01]  /*1c50*/  @!P5 SEL R3, R3, R25, !P4 ;  /* 0x000000190303d207 */ /* 0x000fe20006000000 */
[----:B------:R-:W-:Y:S01]  /*1c60*/  FADD R12, R28, R23 ;  /* 0x000000171c0c7221 */ /* 0x000fe20000000000 */
[----:B------:R-:W-:Y:S01]  /*1c70*/  LOP3.LUT R16, R16, 0xff, RZ, 0xc0, !PT ;  /* 0x000000ff10107812 */ /* 0x000fe200078ec0ff */
[----:B------:R-:W-:Y:S01]  /*1c80*/  FADD R0, R19, R0 ;  /* 0x0000000013007221 */ /* 0x000fe20000000000 */
[----:B------:R-:W-:-:S02]  /*1c90*/  SEL R17, R14, 0x8, P4 ;  /* 0x000000080e117807 */ /* 0x000fc40002000000 */
[----:B------:R-:W-:Y:S01]  /*1ca0*/  IADD3 R6, P5, R10, UR6, RZ ;  /* 0x000000060a067c10 */ /* 0x000fe2000ffbe0ff */
[----:B--2---:R-:W-:-:S04]  /*1cb0*/  IMAD.WIDE R4, R10, 0x4, R4 ;  /* 0x000000040a047825 */ /* 0x004fc800078e0204 */
[----:B------:R-:W-:Y:S01]  /*1cc0*/  @P2 FMUL R12, R12, 0.25 ;  /* 0x3e8000000c0c2820 */ /* 0x000fe20000400000 */
[----:B------:R-:W-:Y:S01]  /*1cd0*/  @P3 FMUL R0, R0, 0.25 ;  /* 0x3e80000000003820 */ /* 0x000fe20000400000 */
[----:B------:R-:W-:Y:S01]  /*1ce0*/  LEA.HI.X.SX32 R7, R10, UR7, 0x1, P5 ;  /* 0x000000070a077c11 */ /* 0x000fe2000a8f0eff */
[----:B------:R-:W-:Y:S01]  /*1cf0*/  IMAD R17, R17, 0x100, R16 ;  /* 0x0000010011117824 */ /* 0x000fe200078e0210 */
[----:B------:R2:W-:Y:S01]  /*1d00*/  @!P6 STG.E.64 desc[UR4][R4.64], R2 ;  /* 0x000000020400e986 */ /* 0x0005e2000c101b04 */
[----:B------:R-:W-:Y:S01]  /*1d10*/  @!P1 FMUL R12, R12, 16777216 ;  /* 0x4b8000000c0c9820 */ /* 0x000fe20000400000 */
[----:B------:R-:W-:Y:S02]  /*1d20*/  @!P0 FMUL R0, R0, 16777216 ;  /* 0x4b80000000008820 */ /* 0x000fe40000400000 */
[----:B------:R2:W-:Y:S01]  /*1d30*/  @!P6 STG.E.U16 desc[UR4][R6.64], R17 ;  /* 0x000000110600e986 */ /* 0x0005e2000c101504 */
[----:B0-----:R-:W-:-:S04]  /*1d40*/  IMAD.WIDE R10, R10, 0x4, R8 ;  /* 0x000000040a0a7825 */ /* 0x001fc800078e0208 */
[----:B-1----:R-:W-:Y:S01]  /*1d50*/  FMUL R12, R15, R12 ;  /* 0x0000000c0f0c7220 */ /* 0x002fe20000400000 */
[----:B---3--:R-:W-:Y:S01]  /*1d60*/  FMUL R13, R13, R0 ;  /* 0x000000000d0d7220 */ /* 0x008fe20000400000 */
[----:B------:R-:W-:Y:S06]  /*1d70*/  @P6 EXIT ;  /* 0x000000000000694d */ /* 0x000fec0003800000 */
[----:B------:R-:W-:Y:S01]  /*1d80*/  STG.E.64 desc[UR4][R10.64], R12 ;  /* 0x0000000c0a007986 */ /* 0x000fe2000c101b04 */
[----:B------:R-:W-:Y:S05]  /*1d90*/  EXIT ;  /* 0x000000000000794d */ /* 0x000fea0003800000 */
.L_x_0:
[----:B------:R-:W-:-:S00]  /*1da0*/  BRA `(.L_x_0) ;  /* 0xfffffffc00fc7947 */ /* 0x000fc0000383ffff */
[----:B------:R-:W-:-:S00]  /*1db0*/  NOP ;  /* 0x0000000000007918 */ /* 0x000fc00000000000 */
        /* <DEDUP_REMOVED lines=12> */
.L_x_1:


//--------------------- .nv.constant0.triton_poi_fused_avg_pool2d_max_pool2d_with_indices_6 --------------------------
	.section	.nv.constant0.triton_poi_fused_avg_pool2d_max_pool2d_with_indices_6,"a",@progbits
	.sectionflags	@""
	.align	4
.nv.constant0.triton_poi_fused_avg_pool2d_max_pool2d_with_indices_6:
	.zero		564
